//
// Generated by NVIDIA NVVM Compiler
//
// Compiler Build ID: CL-33961263
// Cuda compilation tools, release 12.4, V12.4.99
// Based on NVVM 7.0.1
//

.version 8.4
.target sm_52
.address_size 64

	// .globl	_Z22neuralNetworkInferencePfS_S_S_

.visible .entry _Z22neuralNetworkInferencePfS_S_S_(
	.param .u64 _Z22neuralNetworkInferencePfS_S_S__param_0,
	.param .u64 _Z22neuralNetworkInferencePfS_S_S__param_1,
	.param .u64 _Z22neuralNetworkInferencePfS_S_S__param_2,
	.param .u64 _Z22neuralNetworkInferencePfS_S_S__param_3
)
{
	.local .align 16 .b8 	__local_depot0[512];
	.reg .b64 	%SP;
	.reg .b64 	%SPL;
	.reg .pred 	%p<5>;
	.reg .f32 	%f<600>;
	.reg .b32 	%r<23>;
	.reg .b64 	%rd<31>;


	mov.u64 	%SPL, __local_depot0;
	ld.param.u64 	%rd15, [_Z22neuralNetworkInferencePfS_S_S__param_0];
	ld.param.u64 	%rd16, [_Z22neuralNetworkInferencePfS_S_S__param_1];
	ld.param.u64 	%rd17, [_Z22neuralNetworkInferencePfS_S_S__param_2];
	ld.param.u64 	%rd18, [_Z22neuralNetworkInferencePfS_S_S__param_3];
	cvta.to.global.u64 	%rd1, %rd16;
	cvta.to.global.u64 	%rd2, %rd15;
	cvta.to.global.u64 	%rd3, %rd17;
	cvta.to.global.u64 	%rd4, %rd18;
	add.u64 	%rd5, %SPL, 0;
	mov.u64 	%rd28, 0;
	mov.u32 	%r9, 0;
	mov.u32 	%r19, %r9;

$L__BB0_1:
	shl.b64 	%rd20, %rd28, 2;
	add.s64 	%rd21, %rd5, %rd20;
	st.local.u32 	[%rd21], %r9;
	add.s64 	%rd28, %rd28, 1;
	add.s32 	%r19, %r19, 1;
	setp.lt.u32 	%p1, %r19, 128;
	@%p1 bra 	$L__BB0_1;

	mov.u32 	%r11, 0;
	mov.u32 	%r20, %r11;

$L__BB0_3:
	cvt.s64.s32 	%rd8, %r20;
	mul.wide.s32 	%rd9, %r20, 4;
	mov.f32 	%f599, 0f00000000;
	mov.u64 	%rd29, %rd2;
	mov.u64 	%rd30, %rd1;
	mov.u32 	%r21, %r11;

$L__BB0_4:
	add.s64 	%rd22, %rd30, %rd9;
	ld.global.f32 	%f132, [%rd22];
	ld.global.f32 	%f133, [%rd29];
	fma.rn.f32 	%f134, %f133, %f132, %f599;
	ld.global.f32 	%f135, [%rd22+512];
	ld.global.f32 	%f136, [%rd29+4];
	fma.rn.f32 	%f137, %f136, %f135, %f134;
	ld.global.f32 	%f138, [%rd22+1024];
	ld.global.f32 	%f139, [%rd29+8];
	fma.rn.f32 	%f140, %f139, %f138, %f137;
	ld.global.f32 	%f141, [%rd22+1536];
	ld.global.f32 	%f142, [%rd29+12];
	fma.rn.f32 	%f143, %f142, %f141, %f140;
	ld.global.f32 	%f144, [%rd22+2048];
	ld.global.f32 	%f145, [%rd29+16];
	fma.rn.f32 	%f146, %f145, %f144, %f143;
	ld.global.f32 	%f147, [%rd22+2560];
	ld.global.f32 	%f148, [%rd29+20];
	fma.rn.f32 	%f149, %f148, %f147, %f146;
	ld.global.f32 	%f150, [%rd22+3072];
	ld.global.f32 	%f151, [%rd29+24];
	fma.rn.f32 	%f152, %f151, %f150, %f149;
	ld.global.f32 	%f153, [%rd22+3584];
	ld.global.f32 	%f154, [%rd29+28];
	fma.rn.f32 	%f155, %f154, %f153, %f152;
	ld.global.f32 	%f156, [%rd22+4096];
	ld.global.f32 	%f157, [%rd29+32];
	fma.rn.f32 	%f158, %f157, %f156, %f155;
	ld.global.f32 	%f159, [%rd22+4608];
	ld.global.f32 	%f160, [%rd29+36];
	fma.rn.f32 	%f161, %f160, %f159, %f158;
	ld.global.f32 	%f162, [%rd22+5120];
	ld.global.f32 	%f163, [%rd29+40];
	fma.rn.f32 	%f164, %f163, %f162, %f161;
	ld.global.f32 	%f165, [%rd22+5632];
	ld.global.f32 	%f166, [%rd29+44];
	fma.rn.f32 	%f167, %f166, %f165, %f164;
	ld.global.f32 	%f168, [%rd22+6144];
	ld.global.f32 	%f169, [%rd29+48];
	fma.rn.f32 	%f170, %f169, %f168, %f167;
	ld.global.f32 	%f171, [%rd22+6656];
	ld.global.f32 	%f172, [%rd29+52];
	fma.rn.f32 	%f173, %f172, %f171, %f170;
	ld.global.f32 	%f174, [%rd22+7168];
	ld.global.f32 	%f175, [%rd29+56];
	fma.rn.f32 	%f176, %f175, %f174, %f173;
	ld.global.f32 	%f177, [%rd22+7680];
	ld.global.f32 	%f178, [%rd29+60];
	fma.rn.f32 	%f599, %f178, %f177, %f176;
	add.s64 	%rd30, %rd30, 8192;
	add.s64 	%rd29, %rd29, 64;
	add.s32 	%r21, %r21, 16;
	setp.ne.s32 	%p2, %r21, 784;
	@%p2 bra 	$L__BB0_4;

	cvt.u32.u64 	%r13, %rd8;
	neg.f32 	%f179, %f599;
	mov.f32 	%f180, 0f3F000000;
	mov.f32 	%f181, 0f3BBB989D;
	fma.rn.f32 	%f182, %f179, %f181, %f180;
	cvt.sat.f32.f32 	%f183, %f182;
	mov.f32 	%f184, 0f4B400001;
	mov.f32 	%f185, 0f437C0000;
	fma.rm.f32 	%f186, %f183, %f185, %f184;
	add.f32 	%f187, %f186, 0fCB40007F;
	neg.f32 	%f188, %f187;
	mov.f32 	%f189, 0f3FB8AA3B;
	fma.rn.f32 	%f190, %f179, %f189, %f188;
	mov.f32 	%f191, 0f32A57060;
	fma.rn.f32 	%f192, %f179, %f191, %f190;
	mov.b32 	%r14, %f186;
	shl.b32 	%r15, %r14, 23;
	mov.b32 	%f193, %r15;
	ex2.approx.ftz.f32 	%f194, %f192;
	fma.rn.f32 	%f195, %f194, %f193, 0f3F800000;
	rcp.rn.f32 	%f196, %f195;
	shl.b64 	%rd23, %rd8, 2;
	add.s64 	%rd24, %rd5, %rd23;
	st.local.f32 	[%rd24], %f196;
	add.s32 	%r20, %r13, 1;
	setp.lt.u32 	%p3, %r20, 128;
	@%p3 bra 	$L__BB0_3;

	ld.local.v4.f32 	{%f197, %f198, %f199, %f200}, [%rd5];
	mov.u32 	%r22, 0;
	ld.local.v4.f32 	{%f201, %f202, %f203, %f204}, [%rd5+16];
	ld.local.v4.f32 	{%f205, %f206, %f207, %f208}, [%rd5+32];
	ld.local.v4.f32 	{%f209, %f210, %f211, %f212}, [%rd5+48];
	ld.local.v4.f32 	{%f213, %f214, %f215, %f216}, [%rd5+64];
	ld.local.v4.f32 	{%f217, %f218, %f219, %f220}, [%rd5+80];
	ld.local.v4.f32 	{%f221, %f222, %f223, %f224}, [%rd5+96];
	ld.local.v4.f32 	{%f225, %f226, %f227, %f228}, [%rd5+112];
	ld.local.v4.f32 	{%f229, %f230, %f231, %f232}, [%rd5+128];
	ld.local.v4.f32 	{%f233, %f234, %f235, %f236}, [%rd5+144];
	ld.local.v4.f32 	{%f237, %f238, %f239, %f240}, [%rd5+160];
	ld.local.v4.f32 	{%f241, %f242, %f243, %f244}, [%rd5+176];
	ld.local.v4.f32 	{%f245, %f246, %f247, %f248}, [%rd5+192];
	ld.local.v4.f32 	{%f249, %f250, %f251, %f252}, [%rd5+208];
	ld.local.v4.f32 	{%f253, %f254, %f255, %f256}, [%rd5+224];
	ld.local.v4.f32 	{%f257, %f258, %f259, %f260}, [%rd5+240];
	ld.local.v4.f32 	{%f261, %f262, %f263, %f264}, [%rd5+256];
	ld.local.v4.f32 	{%f265, %f266, %f267, %f268}, [%rd5+272];
	ld.local.v4.f32 	{%f269, %f270, %f271, %f272}, [%rd5+288];
	ld.local.v4.f32 	{%f273, %f274, %f275, %f276}, [%rd5+304];
	ld.local.v4.f32 	{%f277, %f278, %f279, %f280}, [%rd5+320];
	ld.local.v4.f32 	{%f281, %f282, %f283, %f284}, [%rd5+336];
	ld.local.v4.f32 	{%f285, %f286, %f287, %f288}, [%rd5+352];
	ld.local.v4.f32 	{%f289, %f290, %f291, %f292}, [%rd5+368];
	ld.local.v4.f32 	{%f293, %f294, %f295, %f296}, [%rd5+384];
	ld.local.v4.f32 	{%f297, %f298, %f299, %f300}, [%rd5+400];
	ld.local.v4.f32 	{%f301, %f302, %f303, %f304}, [%rd5+416];
	ld.local.v4.f32 	{%f305, %f306, %f307, %f308}, [%rd5+432];
	ld.local.v4.f32 	{%f309, %f310, %f311, %f312}, [%rd5+448];
	ld.local.v4.f32 	{%f313, %f314, %f315, %f316}, [%rd5+464];
	ld.local.v4.f32 	{%f317, %f318, %f319, %f320}, [%rd5+480];
	ld.local.v4.f32 	{%f321, %f322, %f323, %f324}, [%rd5+496];

$L__BB0_7:
	mul.wide.s32 	%rd25, %r22, 4;
	add.s64 	%rd26, %rd3, %rd25;
	ld.global.f32 	%f325, [%rd26];
	fma.rn.f32 	%f326, %f197, %f325, 0f00000000;
	ld.global.f32 	%f327, [%rd26+40];
	fma.rn.f32 	%f328, %f198, %f327, %f326;
	ld.global.f32 	%f329, [%rd26+80];
	fma.rn.f32 	%f330, %f199, %f329, %f328;
	ld.global.f32 	%f331, [%rd26+120];
	fma.rn.f32 	%f332, %f200, %f331, %f330;
	ld.global.f32 	%f333, [%rd26+160];
	fma.rn.f32 	%f334, %f201, %f333, %f332;
	ld.global.f32 	%f335, [%rd26+200];
	fma.rn.f32 	%f336, %f202, %f335, %f334;
	ld.global.f32 	%f337, [%rd26+240];
	fma.rn.f32 	%f338, %f203, %f337, %f336;
	ld.global.f32 	%f339, [%rd26+280];
	fma.rn.f32 	%f340, %f204, %f339, %f338;
	ld.global.f32 	%f341, [%rd26+320];
	fma.rn.f32 	%f342, %f205, %f341, %f340;
	ld.global.f32 	%f343, [%rd26+360];
	fma.rn.f32 	%f344, %f206, %f343, %f342;
	ld.global.f32 	%f345, [%rd26+400];
	fma.rn.f32 	%f346, %f207, %f345, %f344;
	ld.global.f32 	%f347, [%rd26+440];
	fma.rn.f32 	%f348, %f208, %f347, %f346;
	ld.global.f32 	%f349, [%rd26+480];
	fma.rn.f32 	%f350, %f209, %f349, %f348;
	ld.global.f32 	%f351, [%rd26+520];
	fma.rn.f32 	%f352, %f210, %f351, %f350;
	ld.global.f32 	%f353, [%rd26+560];
	fma.rn.f32 	%f354, %f211, %f353, %f352;
	ld.global.f32 	%f355, [%rd26+600];
	fma.rn.f32 	%f356, %f212, %f355, %f354;
	ld.global.f32 	%f357, [%rd26+640];
	fma.rn.f32 	%f358, %f213, %f357, %f356;
	ld.global.f32 	%f359, [%rd26+680];
	fma.rn.f32 	%f360, %f214, %f359, %f358;
	ld.global.f32 	%f361, [%rd26+720];
	fma.rn.f32 	%f362, %f215, %f361, %f360;
	ld.global.f32 	%f363, [%rd26+760];
	fma.rn.f32 	%f364, %f216, %f363, %f362;
	ld.global.f32 	%f365, [%rd26+800];
	fma.rn.f32 	%f366, %f217, %f365, %f364;
	ld.global.f32 	%f367, [%rd26+840];
	fma.rn.f32 	%f368, %f218, %f367, %f366;
	ld.global.f32 	%f369, [%rd26+880];
	fma.rn.f32 	%f370, %f219, %f369, %f368;
	ld.global.f32 	%f371, [%rd26+920];
	fma.rn.f32 	%f372, %f220, %f371, %f370;
	ld.global.f32 	%f373, [%rd26+960];
	fma.rn.f32 	%f374, %f221, %f373, %f372;
	ld.global.f32 	%f375, [%rd26+1000];
	fma.rn.f32 	%f376, %f222, %f375, %f374;
	ld.global.f32 	%f377, [%rd26+1040];
	fma.rn.f32 	%f378, %f223, %f377, %f376;
	ld.global.f32 	%f379, [%rd26+1080];
	fma.rn.f32 	%f380, %f224, %f379, %f378;
	ld.global.f32 	%f381, [%rd26+1120];
	fma.rn.f32 	%f382, %f225, %f381, %f380;
	ld.global.f32 	%f383, [%rd26+1160];
	fma.rn.f32 	%f384, %f226, %f383, %f382;
	ld.global.f32 	%f385, [%rd26+1200];
	fma.rn.f32 	%f386, %f227, %f385, %f384;
	ld.global.f32 	%f387, [%rd26+1240];
	fma.rn.f32 	%f388, %f228, %f387, %f386;
	ld.global.f32 	%f389, [%rd26+1280];
	fma.rn.f32 	%f390, %f229, %f389, %f388;
	ld.global.f32 	%f391, [%rd26+1320];
	fma.rn.f32 	%f392, %f230, %f391, %f390;
	ld.global.f32 	%f393, [%rd26+1360];
	fma.rn.f32 	%f394, %f231, %f393, %f392;
	ld.global.f32 	%f395, [%rd26+1400];
	fma.rn.f32 	%f396, %f232, %f395, %f394;
	ld.global.f32 	%f397, [%rd26+1440];
	fma.rn.f32 	%f398, %f233, %f397, %f396;
	ld.global.f32 	%f399, [%rd26+1480];
	fma.rn.f32 	%f400, %f234, %f399, %f398;
	ld.global.f32 	%f401, [%rd26+1520];
	fma.rn.f32 	%f402, %f235, %f401, %f400;
	ld.global.f32 	%f403, [%rd26+1560];
	fma.rn.f32 	%f404, %f236, %f403, %f402;
	ld.global.f32 	%f405, [%rd26+1600];
	fma.rn.f32 	%f406, %f237, %f405, %f404;
	ld.global.f32 	%f407, [%rd26+1640];
	fma.rn.f32 	%f408, %f238, %f407, %f406;
	ld.global.f32 	%f409, [%rd26+1680];
	fma.rn.f32 	%f410, %f239, %f409, %f408;
	ld.global.f32 	%f411, [%rd26+1720];
	fma.rn.f32 	%f412, %f240, %f411, %f410;
	ld.global.f32 	%f413, [%rd26+1760];
	fma.rn.f32 	%f414, %f241, %f413, %f412;
	ld.global.f32 	%f415, [%rd26+1800];
	fma.rn.f32 	%f416, %f242, %f415, %f414;
	ld.global.f32 	%f417, [%rd26+1840];
	fma.rn.f32 	%f418, %f243, %f417, %f416;
	ld.global.f32 	%f419, [%rd26+1880];
	fma.rn.f32 	%f420, %f244, %f419, %f418;
	ld.global.f32 	%f421, [%rd26+1920];
	fma.rn.f32 	%f422, %f245, %f421, %f420;
	ld.global.f32 	%f423, [%rd26+1960];
	fma.rn.f32 	%f424, %f246, %f423, %f422;
	ld.global.f32 	%f425, [%rd26+2000];
	fma.rn.f32 	%f426, %f247, %f425, %f424;
	ld.global.f32 	%f427, [%rd26+2040];
	fma.rn.f32 	%f428, %f248, %f427, %f426;
	ld.global.f32 	%f429, [%rd26+2080];
	fma.rn.f32 	%f430, %f249, %f429, %f428;
	ld.global.f32 	%f431, [%rd26+2120];
	fma.rn.f32 	%f432, %f250, %f431, %f430;
	ld.global.f32 	%f433, [%rd26+2160];
	fma.rn.f32 	%f434, %f251, %f433, %f432;
	ld.global.f32 	%f435, [%rd26+2200];
	fma.rn.f32 	%f436, %f252, %f435, %f434;
	ld.global.f32 	%f437, [%rd26+2240];
	fma.rn.f32 	%f438, %f253, %f437, %f436;
	ld.global.f32 	%f439, [%rd26+2280];
	fma.rn.f32 	%f440, %f254, %f439, %f438;
	ld.global.f32 	%f441, [%rd26+2320];
	fma.rn.f32 	%f442, %f255, %f441, %f440;
	ld.global.f32 	%f443, [%rd26+2360];
	fma.rn.f32 	%f444, %f256, %f443, %f442;
	ld.global.f32 	%f445, [%rd26+2400];
	fma.rn.f32 	%f446, %f257, %f445, %f444;
	ld.global.f32 	%f447, [%rd26+2440];
	fma.rn.f32 	%f448, %f258, %f447, %f446;
	ld.global.f32 	%f449, [%rd26+2480];
	fma.rn.f32 	%f450, %f259, %f449, %f448;
	ld.global.f32 	%f451, [%rd26+2520];
	fma.rn.f32 	%f452, %f260, %f451, %f450;
	ld.global.f32 	%f453, [%rd26+2560];
	fma.rn.f32 	%f454, %f261, %f453, %f452;
	ld.global.f32 	%f455, [%rd26+2600];
	fma.rn.f32 	%f456, %f262, %f455, %f454;
	ld.global.f32 	%f457, [%rd26+2640];
	fma.rn.f32 	%f458, %f263, %f457, %f456;
	ld.global.f32 	%f459, [%rd26+2680];
	fma.rn.f32 	%f460, %f264, %f459, %f458;
	ld.global.f32 	%f461, [%rd26+2720];
	fma.rn.f32 	%f462, %f265, %f461, %f460;
	ld.global.f32 	%f463, [%rd26+2760];
	fma.rn.f32 	%f464, %f266, %f463, %f462;
	ld.global.f32 	%f465, [%rd26+2800];
	fma.rn.f32 	%f466, %f267, %f465, %f464;
	ld.global.f32 	%f467, [%rd26+2840];
	fma.rn.f32 	%f468, %f268, %f467, %f466;
	ld.global.f32 	%f469, [%rd26+2880];
	fma.rn.f32 	%f470, %f269, %f469, %f468;
	ld.global.f32 	%f471, [%rd26+2920];
	fma.rn.f32 	%f472, %f270, %f471, %f470;
	ld.global.f32 	%f473, [%rd26+2960];
	fma.rn.f32 	%f474, %f271, %f473, %f472;
	ld.global.f32 	%f475, [%rd26+3000];
	fma.rn.f32 	%f476, %f272, %f475, %f474;
	ld.global.f32 	%f477, [%rd26+3040];
	fma.rn.f32 	%f478, %f273, %f477, %f476;
	ld.global.f32 	%f479, [%rd26+3080];
	fma.rn.f32 	%f480, %f274, %f479, %f478;
	ld.global.f32 	%f481, [%rd26+3120];
	fma.rn.f32 	%f482, %f275, %f481, %f480;
	ld.global.f32 	%f483, [%rd26+3160];
	fma.rn.f32 	%f484, %f276, %f483, %f482;
	ld.global.f32 	%f485, [%rd26+3200];
	fma.rn.f32 	%f486, %f277, %f485, %f484;
	ld.global.f32 	%f487, [%rd26+3240];
	fma.rn.f32 	%f488, %f278, %f487, %f486;
	ld.global.f32 	%f489, [%rd26+3280];
	fma.rn.f32 	%f490, %f279, %f489, %f488;
	ld.global.f32 	%f491, [%rd26+3320];
	fma.rn.f32 	%f492, %f280, %f491, %f490;
	ld.global.f32 	%f493, [%rd26+3360];
	fma.rn.f32 	%f494, %f281, %f493, %f492;
	ld.global.f32 	%f495, [%rd26+3400];
	fma.rn.f32 	%f496, %f282, %f495, %f494;
	ld.global.f32 	%f497, [%rd26+3440];
	fma.rn.f32 	%f498, %f283, %f497, %f496;
	ld.global.f32 	%f499, [%rd26+3480];
	fma.rn.f32 	%f500, %f284, %f499, %f498;
	ld.global.f32 	%f501, [%rd26+3520];
	fma.rn.f32 	%f502, %f285, %f501, %f500;
	ld.global.f32 	%f503, [%rd26+3560];
	fma.rn.f32 	%f504, %f286, %f503, %f502;
	ld.global.f32 	%f505, [%rd26+3600];
	fma.rn.f32 	%f506, %f287, %f505, %f504;
	ld.global.f32 	%f507, [%rd26+3640];
	fma.rn.f32 	%f508, %f288, %f507, %f506;
	ld.global.f32 	%f509, [%rd26+3680];
	fma.rn.f32 	%f510, %f289, %f509, %f508;
	ld.global.f32 	%f511, [%rd26+3720];
	fma.rn.f32 	%f512, %f290, %f511, %f510;
	ld.global.f32 	%f513, [%rd26+3760];
	fma.rn.f32 	%f514, %f291, %f513, %f512;
	ld.global.f32 	%f515, [%rd26+3800];
	fma.rn.f32 	%f516, %f292, %f515, %f514;
	ld.global.f32 	%f517, [%rd26+3840];
	fma.rn.f32 	%f518, %f293, %f517, %f516;
	ld.global.f32 	%f519, [%rd26+3880];
	fma.rn.f32 	%f520, %f294, %f519, %f518;
	ld.global.f32 	%f521, [%rd26+3920];
	fma.rn.f32 	%f522, %f295, %f521, %f520;
	ld.global.f32 	%f523, [%rd26+3960];
	fma.rn.f32 	%f524, %f296, %f523, %f522;
	ld.global.f32 	%f525, [%rd26+4000];
	fma.rn.f32 	%f526, %f297, %f525, %f524;
	ld.global.f32 	%f527, [%rd26+4040];
	fma.rn.f32 	%f528, %f298, %f527, %f526;
	ld.global.f32 	%f529, [%rd26+4080];
	fma.rn.f32 	%f530, %f299, %f529, %f528;
	ld.global.f32 	%f531, [%rd26+4120];
	fma.rn.f32 	%f532, %f300, %f531, %f530;
	ld.global.f32 	%f533, [%rd26+4160];
	fma.rn.f32 	%f534, %f301, %f533, %f532;
	ld.global.f32 	%f535, [%rd26+4200];
	fma.rn.f32 	%f536, %f302, %f535, %f534;
	ld.global.f32 	%f537, [%rd26+4240];
	fma.rn.f32 	%f538, %f303, %f537, %f536;
	ld.global.f32 	%f539, [%rd26+4280];
	fma.rn.f32 	%f540, %f304, %f539, %f538;
	ld.global.f32 	%f541, [%rd26+4320];
	fma.rn.f32 	%f542, %f305, %f541, %f540;
	ld.global.f32 	%f543, [%rd26+4360];
	fma.rn.f32 	%f544, %f306, %f543, %f542;
	ld.global.f32 	%f545, [%rd26+4400];
	fma.rn.f32 	%f546, %f307, %f545, %f544;
	ld.global.f32 	%f547, [%rd26+4440];
	fma.rn.f32 	%f548, %f308, %f547, %f546;
	ld.global.f32 	%f549, [%rd26+4480];
	fma.rn.f32 	%f550, %f309, %f549, %f548;
	ld.global.f32 	%f551, [%rd26+4520];
	fma.rn.f32 	%f552, %f310, %f551, %f550;
	ld.global.f32 	%f553, [%rd26+4560];
	fma.rn.f32 	%f554, %f311, %f553, %f552;
	ld.global.f32 	%f555, [%rd26+4600];
	fma.rn.f32 	%f556, %f312, %f555, %f554;
	ld.global.f32 	%f557, [%rd26+4640];
	fma.rn.f32 	%f558, %f313, %f557, %f556;
	ld.global.f32 	%f559, [%rd26+4680];
	fma.rn.f32 	%f560, %f314, %f559, %f558;
	ld.global.f32 	%f561, [%rd26+4720];
	fma.rn.f32 	%f562, %f315, %f561, %f560;
	ld.global.f32 	%f563, [%rd26+4760];
	fma.rn.f32 	%f564, %f316, %f563, %f562;
	ld.global.f32 	%f565, [%rd26+4800];
	fma.rn.f32 	%f566, %f317, %f565, %f564;
	ld.global.f32 	%f567, [%rd26+4840];
	fma.rn.f32 	%f568, %f318, %f567, %f566;
	ld.global.f32 	%f569, [%rd26+4880];
	fma.rn.f32 	%f570, %f319, %f569, %f568;
	ld.global.f32 	%f571, [%rd26+4920];
	fma.rn.f32 	%f572, %f320, %f571, %f570;
	ld.global.f32 	%f573, [%rd26+4960];
	fma.rn.f32 	%f574, %f321, %f573, %f572;
	ld.global.f32 	%f575, [%rd26+5000];
	fma.rn.f32 	%f576, %f322, %f575, %f574;
	ld.global.f32 	%f577, [%rd26+5040];
	fma.rn.f32 	%f578, %f323, %f577, %f576;
	ld.global.f32 	%f579, [%rd26+5080];
	fma.rn.f32 	%f580, %f324, %f579, %f578;
	neg.f32 	%f581, %f580;
	mov.f32 	%f582, 0f3F000000;
	mov.f32 	%f583, 0f3BBB989D;
	fma.rn.f32 	%f584, %f581, %f583, %f582;
	cvt.sat.f32.f32 	%f585, %f584;
	mov.f32 	%f586, 0f4B400001;
	mov.f32 	%f587, 0f437C0000;
	fma.rm.f32 	%f588, %f585, %f587, %f586;
	add.f32 	%f589, %f588, 0fCB40007F;
	neg.f32 	%f590, %f589;
	mov.f32 	%f591, 0f3FB8AA3B;
	fma.rn.f32 	%f592, %f581, %f591, %f590;
	mov.f32 	%f593, 0f32A57060;
	fma.rn.f32 	%f594, %f581, %f593, %f592;
	mov.b32 	%r17, %f588;
	shl.b32 	%r18, %r17, 23;
	mov.b32 	%f595, %r18;
	ex2.approx.ftz.f32 	%f596, %f594;
	fma.rn.f32 	%f597, %f596, %f595, 0f3F800000;
	rcp.rn.f32 	%f598, %f597;
	add.s64 	%rd27, %rd4, %rd25;
	st.global.f32 	[%rd27], %f598;
	add.s32 	%r22, %r22, 1;
	setp.ne.s32 	%p4, %r22, 10;
	@%p4 bra 	$L__BB0_7;

	ret;

}



// ===== COMPILED SASS (sm_100) =====

	.target	sm_100

	.elftype	@"ET_EXEC"


//--------------------- .note.nv.tkinfo           --------------------------
	.section	.note.nv.tkinfo,"",@"SHT_NOTE"
	.sectionflags	@"SHF_NOTE_NV_TKINFO"
	.tkinfo
        /*0018*/ 	.word	0x00000002
        /*0030*/ 	.string	""
        /*0030*/ 	.string	"ptxas"
        /*0030*/ 	.string	"Cuda compilation tools, release 13.0, V13.0.88"
        /*0030*/ 	.string	"Build cuda_13.0.r13.0/compiler.36424714_0"
        /*0030*/ 	.string	"-arch sm_100 "



//--------------------- .note.nv.cuinfo           --------------------------
	.section	.note.nv.cuinfo,"",@"SHT_NOTE"
	.sectionflags	@"SHF_NOTE_NV_CUINFO"
        /*0018*/ 	.short	0x0002
        /*001a*/ 	.short	0x0034
        /*001c*/ 	.short	0x0082
	.zero		2


//--------------------- .nv.info                  --------------------------
	.section	.nv.info,"",@"SHT_CUDA_INFO"
	.align	4


	//----- nvinfo : EIATTR_REGCOUNT
	.align		4
        /*0000*/ 	.byte	0x04, 0x2f
        /*0002*/ 	.short	(.L_1 - .L_0)
	.align		4
.L_0:
        /*0004*/ 	.word	index@(_Z22neuralNetworkInferencePfS_S_S_)
        /*0008*/ 	.word	0x000000a6


	//----- nvinfo : EIATTR_FRAME_SIZE
	.align		4
.L_1:
        /*000c*/ 	.byte	0x04, 0x11
        /*000e*/ 	.short	(.L_3 - .L_2)
	.align		4
.L_2:
        /*0010*/ 	.word	index@($__internal_0_$__cuda_sm20_rcp_rn_f32_slowpath)
        /*0014*/ 	.word	0x00000000


	//----- nvinfo : EIATTR_FRAME_SIZE
	.align		4
.L_3:
        /*0018*/ 	.byte	0x04, 0x11
        /*001a*/ 	.short	(.L_5 - .L_4)
	.align		4
.L_4:
        /*001c*/ 	.word	index@(_Z22neuralNetworkInferencePfS_S_S_)
        /*0020*/ 	.word	0x00000000


	//----- nvinfo : EIATTR_MIN_STACK_SIZE
	.align		4
.L_5:
        /*0024*/ 	.byte	0x04, 0x12
        /*0026*/ 	.short	(.L_7 - .L_6)
	.align		4
.L_6:
        /*0028*/ 	.word	index@(_Z22neuralNetworkInferencePfS_S_S_)
        /*002c*/ 	.word	0x00000000
.L_7:


//--------------------- .nv.compat                --------------------------
	.section	.nv.compat,"",@"SHT_CUDA_COMPAT_INFO"
	.align	4
        /*0000*/ 	.byte	0x02, 0x09, 0x00, 0x00, 0x02, 0x02, 0x01, 0x00, 0x02, 0x05, 0x05, 0x00, 0x03, 0x07, 0x01, 0x01
        /*0010*/ 	.byte	0x02, 0x03, 0x00, 0x00, 0x02, 0x06, 0x01, 0x00, 0x04, 0x0b, 0x08, 0x00, 0x09, 0x00, 0x00, 0x00
        /*0020*/ 	.byte	0x00, 0x00, 0x00, 0x00


//--------------------- .nv.info._Z22neuralNetworkInferencePfS_S_S_ --------------------------
	.section	.nv.info._Z22neuralNetworkInferencePfS_S_S_,"",@"SHT_CUDA_INFO"
	.sectionflags	@""
	.align	4


	//----- nvinfo : EIATTR_CUDA_API_VERSION
	.align		4
        /*0000*/ 	.byte	0x04, 0x37
        /*0002*/ 	.short	(.L_9 - .L_8)
.L_8:
        /*0004*/ 	.word	0x00000082


	//----- nvinfo : EIATTR_KPARAM_INFO
	.align		4
.L_9:
        /*0008*/ 	.byte	0x04, 0x17
        /*000a*/ 	.short	(.L_11 - .L_10)
.L_10:
        /*000c*/ 	.word	0x00000000
        /*0010*/ 	.short	0x0003
        /*0012*/ 	.short	0x0018
        /*0014*/ 	.byte	0x00, 0xf0, 0x21, 0x00


	//----- nvinfo : EIATTR_KPARAM_INFO
	.align		4
.L_11:
        /*0018*/ 	.byte	0x04, 0x17
        /*001a*/ 	.short	(.L_13 - .L_12)
.L_12:
        /*001c*/ 	.word	0x00000000
        /*0020*/ 	.short	0x0002
        /*0022*/ 	.short	0x0010
        /*0024*/ 	.byte	0x00, 0xf0, 0x21, 0x00


	//----- nvinfo : EIATTR_KPARAM_INFO
	.align		4
.L_13:
        /*0028*/ 	.byte	0x04, 0x17
        /*002a*/ 	.short	(.L_15 - .L_14)
.L_14:
        /*002c*/ 	.word	0x00000000
        /*0030*/ 	.short	0x0001
        /*0032*/ 	.short	0x0008
        /*0034*/ 	.byte	0x00, 0xf0, 0x21, 0x00


	//----- nvinfo : EIATTR_KPARAM_INFO
	.align		4
.L_15:
        /*0038*/ 	.byte	0x04, 0x17
        /*003a*/ 	.short	(.L_17 - .L_16)
.L_16:
        /*003c*/ 	.word	0x00000000
        /*0040*/ 	.short	0x0000
        /*0042*/ 	.short	0x0000
        /*0044*/ 	.byte	0x00, 0xf0, 0x21, 0x00


	//----- nvinfo : EIATTR_SPARSE_MMA_MASK
	.align		4
.L_17:
        /*0048*/ 	.byte	0x03, 0x50
        /*004a*/ 	.short	0x0000


	//----- nvinfo : EIATTR_MAXREG_COUNT
	.align		4
        /*004c*/ 	.byte	0x03, 0x1b
        /*004e*/ 	.short	0x00ff


	//----- nvinfo : EIATTR_MERCURY_ISA_VERSION
	.align		4
        /*0050*/ 	.byte	0x03, 0x5f
        /*0052*/ 	.short	0x0101


	//----- nvinfo : EIATTR_VRC_CTA_INIT_COUNT
	.align		4
        /*0054*/ 	.byte	0x02, 0x4a
	.zero		1
	.zero		1


	//----- nvinfo : EIATTR_EXIT_INSTR_OFFSETS
	.align		4
        /*0058*/ 	.byte	0x04, 0x1c
        /*005a*/ 	.short	(.L_19 - .L_18)


	//   ....[0]....
.L_18:
        /*005c*/ 	.word	0x00002bf0


	//----- nvinfo : EIATTR_CRS_STACK_SIZE
	.align		4
.L_19:
        /*0060*/ 	.byte	0x04, 0x1e
        /*0062*/ 	.short	(.L_21 - .L_20)
.L_20:
        /*0064*/ 	.word	0x00000000


	//----- nvinfo : EIATTR_CBANK_PARAM_SIZE
	.align		4
.L_21:
        /*0068*/ 	.byte	0x03, 0x19
        /*006a*/ 	.short	0x0020


	//----- nvinfo : EIATTR_PARAM_CBANK
	.align		4
        /*006c*/ 	.byte	0x04, 0x0a
        /*006e*/ 	.short	(.L_23 - .L_22)
	.align		4
.L_22:
        /*0070*/ 	.word	index@(.nv.constant0._Z22neuralNetworkInferencePfS_S_S_)
        /*0074*/ 	.short	0x0380
        /*0076*/ 	.short	0x0020


	//----- nvinfo : EIATTR_SW_WAR
	.align		4
.L_23:
        /*0078*/ 	.byte	0x04, 0x36
        /*007a*/ 	.short	(.L_25 - .L_24)
.L_24:
        /*007c*/ 	.word	0x00000008
.L_25:


//--------------------- .nv.callgraph             --------------------------
	.section	.nv.callgraph,"",@"SHT_CUDA_CALLGRAPH"
	.align	4
	.sectionentsize	8
	.align		4
        /*0000*/ 	.word	0x00000000
	.align		4
        /*0004*/ 	.word	0xffffffff
	.align		4
        /*0008*/ 	.word	0x00000000
	.align		4
        /*000c*/ 	.word	0xfffffffe
	.align		4
        /*0010*/ 	.word	0x00000000
	.align		4
        /*0014*/ 	.word	0xfffffffd
	.align		4
        /*0018*/ 	.word	0x00000000
	.align		4
        /*001c*/ 	.word	0xfffffffc


//--------------------- .text._Z22neuralNetworkInferencePfS_S_S_ --------------------------
	.section	.text._Z22neuralNetworkInferencePfS_S_S_,"ax",@progbits
	.align	128
        .global         _Z22neuralNetworkInferencePfS_S_S_
        .type           _Z22neuralNetworkInferencePfS_S_S_,@function
        .size           _Z22neuralNetworkInferencePfS_S_S_,(.L_x_11 - _Z22neuralNetworkInferencePfS_S_S_)
        .other          _Z22neuralNetworkInferencePfS_S_S_,@"STO_CUDA_ENTRY STV_DEFAULT"
_Z22neuralNetworkInferencePfS_S_S_:
.text._Z22neuralNetworkInferencePfS_S_S_:
[----:B------:R-:W-:Y:S01]  /*0000*/  LDC R1, c[0x0][0x37c] ;  /* 0x0000df00ff017b82 */ /* 0x000fe20000000800 */
[----:B------:R-:W-:Y:S01]  /*0010*/  IMAD.MOV.U32 R0, RZ, RZ, RZ ;  /* 0x000000ffff007224 */ /* 0x000fe200078e00ff */
[----:B------:R-:W-:Y:S02]  /*0020*/  CS2R R6, SRZ ;  /* 0x0000000000067805 */ /* 0x000fe4000001ff00 */
[----:B------:R-:W-:Y:S02]  /*0030*/  CS2R R8, SRZ ;  /* 0x0000000000087805 */ /* 0x000fe4000001ff00 */
[----:B------:R-:W-:Y:S02]  /*0040*/  CS2R R10, SRZ ;  /* 0x00000000000a7805 */ /* 0x000fe4000001ff00 */
[----:B------:R-:W-:Y:S02]  /*0050*/  CS2R R12, SRZ ;  /* 0x00000000000c7805 */ /* 0x000fe4000001ff00 */
[----:B------:R-:W-:-:S02]  /*0060*/  CS2R R14, SRZ ;  /* 0x00000000000e7805 */ /* 0x000fc4000001ff00 */
[----:B------:R-:W-:Y:S02]  /*0070*/  CS2R R16, SRZ ;  /* 0x0000000000107805 */ /* 0x000fe4000001ff00 */
        /* <DEDUP_REMOVED lines=57> */
[----:B------:R-:W-:Y:S01]  /*0410*/  CS2R R132, SRZ ;  /* 0x0000000000847805 */ /* 0x000fe2000001ff00 */
[----:B------:R-:W0:Y:S06]  /*0420*/  LDCU.64 UR6, c[0x0][0x358] ;  /* 0x00006b00ff0677ac */ /* 0x000e2c0008000a00 */
.L_x_3:
[----:B------:R-:W1:Y:S01]  /*0430*/  LDC R5, c[0x0][0x384] ;  /* 0x0000e100ff057b82 */ /* 0x000e620000000800 */
[----:B------:R-:W2:Y:S01]  /*0440*/  LDCU UR4, c[0x0][0x380] ;  /* 0x00007000ff0477ac */ /* 0x000ea20008000800 */
[----:B------:R-:W-:-:S06]  /*0450*/  IMAD.MOV.U32 R146, RZ, RZ, RZ ;  /* 0x000000ffff927224 */ /* 0x000fcc00078e00ff */
[----:B------:R-:W3:Y:S08]  /*0460*/  LDC R134, c[0x0][0x388] ;  /* 0x0000e200ff867b82 */ /* 0x000ef00000000800 */
[----:B------:R-:W4:Y:S01]  /*0470*/  LDC R135, c[0x0][0x38c] ;  /* 0x0000e300ff877b82 */ /* 0x000f220000000800 */
[----:B--2---:R-:W-:Y:S01]  /*0480*/  MOV R4, UR4 ;  /* 0x0000000400047c02 */ /* 0x004fe20008000f00 */
[----:B------:R-:W-:-:S06]  /*0490*/  UMOV UR4, URZ ;  /* 0x000000ff00047c82 */ /* 0x000fcc0008000000 */
.L_x_0:
[----:B---3--:R-:W-:Y:S01]  /*04a0*/  IMAD.MOV.U32 R2, RZ, RZ, R134 ;  /* 0x000000ffff027224 */ /* 0x008fe200078e0086 */
[----:B01----:R-:W2:Y:S01]  /*04b0*/  LDG.E R136, desc[UR6][R4.64] ;  /* 0x0000000604887981 */ /* 0x003ea2000c1e1900 */
[----:B----4-:R-:W-:-:S03]  /*04c0*/  IMAD.MOV.U32 R3, RZ, RZ, R135 ;  /* 0x000000ffff037224 */ /* 0x010fc600078e0087 */
[----:B------:R-:W3:Y:S01]  /*04d0*/  LDG.E R138, desc[UR6][R4.64+0x4] ;  /* 0x00000406048a7981 */ /* 0x000ee2000c1e1900 */
[----:B------:R-:W-:-:S03]  /*04e0*/  IMAD.WIDE R2, R133, 0x4, R2 ;  /* 0x0000000485027825 */ /* 0x000fc600078e0202 */
[----:B------:R-:W4:Y:S04]  /*04f0*/  LDG.E R140, desc[UR6][R4.64+0x8] ;  /* 0x00000806048c7981 */ /* 0x000f28000c1e1900 */
[----:B------:R-:W2:Y:S04]  /*0500*/  LDG.E R137, desc[UR6][R2.64] ;  /* 0x0000000602897981 */ /* 0x000ea8000c1e1900 */
[----:B------:R-:W3:Y:S04]  /*0510*/  LDG.E R139, desc[UR6][R2.64+0x200] ;  /* 0x00020006028b7981 */ /* 0x000ee8000c1e1900 */
[----:B------:R-:W4:Y:S04]  /*0520*/  LDG.E R141, desc[UR6][R2.64+0x400] ;  /* 0x00040006028d7981 */ /* 0x000f28000c1e1900 */
[----:B------:R-:W5:Y:S04]  /*0530*/  LDG.E R155, desc[UR6][R4.64+0xc] ;  /* 0x00000c06049b7981 */ /* 0x000f68000c1e1900 */
        /* <DEDUP_REMOVED lines=17> */
[----:B------:R0:W5:Y:S01]  /*0650*/  LDG.E R147, desc[UR6][R4.64+0x3c] ;  /* 0x00003c0604937981 */ /* 0x000162000c1e1900 */
[----:B--2---:R-:W-:-:S03]  /*0660*/  FFMA R136, R137, R136, R146 ;  /* 0x0000008889887223 */ /* 0x004fc60000000092 */
[----:B------:R-:W2:Y:S01]  /*0670*/  LDG.E R137, desc[UR6][R2.64+0x1a00] ;  /* 0x001a000602897981 */ /* 0x000ea2000c1e1900 */
[----:B---3--:R-:W-:-:S03]  /*0680*/  FFMA R136, R139, R138, R136 ;  /* 0x0000008a8b887223 */ /* 0x008fc60000000088 */
[----:B------:R-:W3:Y:S01]  /*0690*/  LDG.E R139, desc[UR6][R2.64+0x1600] ;  /* 0x00160006028b7981 */ /* 0x000ee2000c1e1900 */
[----:B----4-:R-:W-:-:S03]  /*06a0*/  FFMA R153, R141, R140, R136 ;  /* 0x0000008c8d997223 */ /* 0x010fc60000000088 */
[----:B------:R-:W4:Y:S04]  /*06b0*/  LDG.E R141, desc[UR6][R2.64+0x1200] ;  /* 0x00120006028d7981 */ /* 0x000f28000c1e1900 */
[----:B------:R-:W2:Y:S04]  /*06c0*/  LDG.E R140, desc[UR6][R2.64+0x1400] ;  /* 0x00140006028c7981 */ /* 0x000ea8000c1e1900 */
[----:B------:R-:W3:Y:S04]  /*06d0*/  LDG.E R138, desc[UR6][R2.64+0x1800] ;  /* 0x00180006028a7981 */ /* 0x000ee8000c1e1900 */
[----:B------:R-:W3:Y:S04]  /*06e0*/  LDG.E R136, desc[UR6][R2.64+0x1c00] ;  /* 0x001c000602887981 */ /* 0x000ee8000c1e1900 */
[----:B------:R-:W3:Y:S01]  /*06f0*/  LDG.E R146, desc[UR6][R2.64+0x1e00] ;  /* 0x001e000602927981 */ /* 0x000ee2000c1e1900 */
[----:B-----5:R-:W-:-:S04]  /*0700*/  FFMA R154, R154, R155, R153 ;  /* 0x0000009b9a9a7223 */ /* 0x020fc80000000099 */
[----:B------:R-:W-:-:S04]  /*0710*/  FFMA R143, R157, R143, R154 ;  /* 0x0000008f9d8f7223 */ /* 0x000fc8000000009a */
[----:B------:R-:W-:-:S04]  /*0720*/  FFMA R143, R156, R158, R143 ;  /* 0x0000009e9c8f7223 */ /* 0x000fc8000000008f */
[----:B------:R-:W-:-:S04]  /*0730*/  FFMA R143, R160, R159, R143 ;  /* 0x0000009fa08f7223 */ /* 0x000fc8000000008f */
[----:B------:R-:W-:-:S04]  /*0740*/  FFMA R143, R144, R161, R143 ;  /* 0x000000a1908f7223 */ /* 0x000fc8000000008f */
[----:B------:R-:W-:Y:S01]  /*0750*/  FFMA R142, R142, R162, R143 ;  /* 0x000000a28e8e7223 */ /* 0x000fe2000000008f */
[----:B------:R-:W-:-:S04]  /*0760*/  UIADD3 UR4, UPT, UPT, UR4, 0x10, URZ ;  /* 0x0000001004047890 */ /* 0x000fc8000fffe0ff */
[----:B------:R-:W-:Y:S01]  /*0770*/  UISETP.NE.AND UP0, UPT, UR4, 0x310, UPT ;  /* 0x000003100400788c */ /* 0x000fe2000bf05270 */
[----:B------:R-:W-:Y:S02]  /*0780*/  IADD3 R134, P0, PT, R134, 0x2000, RZ ;  /* 0x0000200086867810 */ /* 0x000fe40007f1e0ff */
[----:B0-----:R-:W-:-:S03]  /*0790*/  IADD3 R4, P1, PT, R4, 0x40, RZ ;  /* 0x0000004004047810 */ /* 0x001fc60007f3e0ff */
[----:B------:R-:W-:Y:S01]  /*07a0*/  IMAD.X R135, RZ, RZ, R135, P0 ;  /* 0x000000ffff877224 */ /* 0x000fe200000e0687 */
[----:B------:R-:W-:Y:S01]  /*07b0*/  IADD3.X R5, PT, PT, RZ, R5, RZ, P1, !PT ;  /* 0x00000005ff057210 */ /* 0x000fe20000ffe4ff */
[----:B----4-:R-:W-:-:S04]  /*07c0*/  FFMA R141, R141, R152, R142 ;  /* 0x000000988d8d7223 */ /* 0x010fc8000000008e */
[----:B--2---:R-:W-:-:S04]  /*07d0*/  FFMA R140, R140, R151, R141 ;  /* 0x000000978c8c7223 */ /* 0x004fc8000000008d */
[----:B---3--:R-:W-:-:S04]  /*07e0*/  FFMA R139, R139, R150, R140 ;  /* 0x000000968b8b7223 */ /* 0x008fc8000000008c */
[----:B------:R-:W-:-:S04]  /*07f0*/  FFMA R138, R138, R149, R139 ;  /* 0x000000958a8a7223 */ /* 0x000fc8000000008b */
[----:B------:R-:W-:-:S04]  /*0800*/  FFMA R137, R137, R148, R138 ;  /* 0x0000009489897223 */ /* 0x000fc8000000008a */
[----:B------:R-:W-:-:S04]  /*0810*/  FFMA R137, R136, R145, R137 ;  /* 0x0000009188897223 */ /* 0x000fc80000000089 */
[----:B------:R-:W-:Y:S01]  /*0820*/  FFMA R146, R146, R147, R137 ;  /* 0x0000009392927223 */ /* 0x000fe20000000089 */
[----:B------:R-:W-:Y:S06]  /*0830*/  BRA.U UP0, `(.L_x_0) ;  /* 0xfffffffd00187547 */ /* 0x000fec000b83ffff */
[----:B------:R-:W-:Y:S02]  /*0840*/  HFMA2 R5, -RZ, RZ, 3.7421875, 0 ;  /* 0x437c0000ff057431 */ /* 0x000fe400000001ff */
[----:B------:R-:W-:-:S04]  /*0850*/  IMAD.MOV.U32 R3, RZ, RZ, 0x3bbb989d ;  /* 0x3bbb989dff037424 */ /* 0x000fc800078e00ff */
[----:B------:R-:W-:-:S04]  /*0860*/  FFMA.SAT R2, -R146, R3, 0.5 ;  /* 0x3f00000092027423 */ /* 0x000fc80000002103 */
[----:B------:R-:W-:-:S04]  /*0870*/  FFMA.RM R2, R2, R5, 12582913 ;  /* 0x4b40000102027423 */ /* 0x000fc80000004005 */
[C---:B------:R-:W-:Y:S01]  /*0880*/  FADD R3, R2.reuse, -12583039 ;  /* 0xcb40007f02037421 */ /* 0x040fe20000000000 */
[----:B------:R-:W-:-:S03]  /*0890*/  IMAD.SHL.U32 R2, R2, 0x800000, RZ ;  /* 0x0080000002027824 */ /* 0x000fc600078e00ff */
[----:B------:R-:W-:-:S04]  /*08a0*/  FFMA R3, -R146, 1.4426950216293334961, -R3 ;  /* 0x3fb8aa3b92037823 */ /* 0x000fc80000000903 */
[----:B------:R-:W-:-:S06]  /*08b0*/  FFMA R3, -R146, 1.925963033500011079e-08, R3 ;  /* 0x32a5706092037823 */ /* 0x000fcc0000000103 */
[----:B------:R-:W0:Y:S02]  /*08c0*/  MUFU.EX2 R3, R3 ;  /* 0x0000000300037308 */ /* 0x000e240000000800 */
[----:B0-----:R-:W-:-:S04]  /*08d0*/  FFMA R5, R2, R3, 1 ;  /* 0x3f80000002057423 */ /* 0x001fc80000000003 */
[----:B------:R-:W-:-:S05]  /*08e0*/  VIADD R2, R5, 0x1800000 ;  /* 0x0180000005027836 */ /* 0x000fca0000000000 */
[----:B------:R-:W-:-:S04]  /*08f0*/  LOP3.LUT R2, R2, 0x7f800000, RZ, 0xc0, !PT ;  /* 0x7f80000002027812 */ /* 0x000fc800078ec0ff */
[----:B------:R-:W-:-:S13]  /*0900*/  ISETP.GT.U32.AND P0, PT, R2, 0x1ffffff, PT ;  /* 0x01ffffff0200780c */ /* 0x000fda0003f04070 */
[----:B------:R-:W-:Y:S05]  /*0910*/  @P0 BRA `(.L_x_1) ;  /* 0x0000000000140947 */ /* 0x000fea0003800000 */
[----:B------:R-:W-:Y:S02]  /*0920*/  MOV R2, R5 ;  /* 0x0000000500027202 */ /* 0x000fe40000000f00 */
[----:B------:R-:W-:-:S07]  /*0930*/  MOV R136, 0x950 ;  /* 0x0000095000887802 */ /* 0x000fce0000000f00 */
[----:B------:R-:W-:Y:S05]  /*0940*/  CALL.REL.NOINC `($__internal_0_$__cuda_sm20_rcp_rn_f32_slowpath) ;  /* 0x0000002000ac7944 */ /* 0x000fea0003c00000 */
[----:B------:R-:W-:Y:S01]  /*0950*/  IMAD.MOV.U32 R2, RZ, RZ, R135 ;  /* 0x000000ffff027224 */ /* 0x000fe200078e0087 */
[----:B------:R-:W-:Y:S06]  /*0960*/  BRA `(.L_x_2) ;  /* 0x0000000000107947 */ /* 0x000fec0003800000 */
.L_x_1:
[----:B------:R-:W0:Y:S02]  /*0970*/  MUFU.RCP R2, R5 ;  /* 0x0000000500027308 */ /* 0x000e240000001000 */
[----:B0-----:R-:W-:-:S04]  /*0980*/  FFMA R3, R5, R2, -1 ;  /* 0xbf80000005037423 */ /* 0x001fc80000000002 */
[----:B------:R-:W-:-:S04]  /*0990*/  FADD.FTZ R3, -R3, -RZ ;  /* 0x800000ff03037221 */ /* 0x000fc80000010100 */
[----:B------:R-:W-:-:S07]  /*09a0*/  FFMA R2, R2, R3, R2 ;  /* 0x0000000302027223 */ /* 0x000fce0000000002 */
.L_x_2:
[C---:B------:R-:W-:Y:S02]  /*09b0*/  IMAD.SHL.U32 R3, R133.reuse, 0x4, RZ ;  /* 0x0000000485037824 */ /* 0x040fe400078e00ff */
[----:B------:R-:W-:-:S03]  /*09c0*/  VIADD R133, R133, 0x1 ;  /* 0x0000000185857836 */ /* 0x000fc60000000000 */
[C---:B------:R-:W-:Y:S02]  /*09d0*/  ISETP.EQ.AND P2, PT, R3.reuse, 0x4, PT ;  /* 0x000000040300780c */ /* 0x040fe40003f42270 */
[C---:B------:R-:W-:Y:S02]  /*09e0*/  ISETP.EQ.AND P4, PT, R3.reuse, 0x1fc, PT ;  /* 0x000001fc0300780c */ /* 0x040fe40003f82270 */
[C---:B------:R-:W-:Y:S02]  /*09f0*/  ISETP.EQ.AND P3, PT, R3.reuse, RZ, PT ;  /* 0x000000ff0300720c */ /* 0x040fe40003f62270 */
[C---:B------:R-:W-:Y:S02]  /*0a00*/  ISETP.EQ.AND P1, PT, R3.reuse, 0x8, PT ;  /* 0x000000080300780c */ /* 0x040fe40003f22270 */
[C---:B------:R-:W-:Y:S02]  /*0a10*/  ISETP.EQ.AND P0, PT, R3.reuse, 0xc, PT ;  /* 0x0000000c0300780c */ /* 0x040fe40003f02270 */
[----:B------:R-:W-:-:S02]  /*0a20*/  ISETP.EQ.AND P6, PT, R3, 0x10, PT ;  /* 0x000000100300780c */ /* 0x000fc40003fc2270 */
[C---:B------:R-:W-:Y:S01]  /*0a30*/  ISETP.EQ.AND P5, PT, R3.reuse, 0x14, PT ;  /* 0x000000140300780c */ /* 0x040fe20003fa2270 */
[--C-:B------:R-:W-:Y:S01]  /*0a40*/  @P2 IMAD.MOV.U32 R6, RZ, RZ, R2.reuse ;  /* 0x000000ffff062224 */ /* 0x100fe200078e0002 */
[C---:B------:R-:W-:Y:S02]  /*0a50*/  ISETP.EQ.AND P2, PT, R3.reuse, 0x20, PT ;  /* 0x000000200300780c */ /* 0x040fe40003f42270 */
[-C--:B------:R-:W-:Y:S01]  /*0a60*/  @P4 MOV R132, R2.reuse ;  /* 0x0000000200844202 */ /* 0x080fe20000000f00 */
[--C-:B------:R-:W-:Y:S01]  /*0a70*/  @P3 IMAD.MOV.U32 R0, RZ, RZ, R2.reuse ;  /* 0x000000ffff003224 */ /* 0x100fe200078e0002 */
[C---:B------:R-:W-:Y:S02]  /*0a80*/  ISETP.EQ.AND P4, PT, R3.reuse, 0x18, PT ;  /* 0x000000180300780c */ /* 0x040fe40003f82270 */
[C---:B------:R-:W-:Y:S01]  /*0a90*/  ISETP.EQ.AND P3, PT, R3.reuse, 0x1c, PT ;  /* 0x0000001c0300780c */ /* 0x040fe20003f62270 */
[--C-:B------:R-:W-:Y:S01]  /*0aa0*/  @P0 IMAD.MOV.U32 R8, RZ, RZ, R2.reuse ;  /* 0x000000ffff080224 */ /* 0x100fe200078e0002 */
[----:B------:R-:W-:Y:S01]  /*0ab0*/  @P1 MOV R7, R2 ;  /* 0x0000000200071202 */ /* 0x000fe20000000f00 */
[----:B------:R-:W-:Y:S01]  /*0ac0*/  @P6 IMAD.MOV.U32 R9, RZ, RZ, R2 ;  /* 0x000000ffff096224 */ /* 0x000fe200078e0002 */
[----:B------:R-:W-:-:S02]  /*0ad0*/  ISETP.EQ.AND P1, PT, R3, 0x24, PT ;  /* 0x000000240300780c */ /* 0x000fc40003f22270 */
[-C--:B------:R-:W-:Y:S02]  /*0ae0*/  @P5 MOV R10, R2.reuse ;  /* 0x00000002000a5202 */ /* 0x080fe40000000f00 */
[----:B------:R-:W-:Y:S02]  /*0af0*/  @P2 MOV R13, R2 ;  /* 0x00000002000d2202 */ /* 0x000fe40000000f00 */
[C---:B------:R-:W-:Y:S01]  /*0b00*/  ISETP.EQ.AND P2, PT, R3.reuse, 0x3c, PT ;  /* 0x0000003c0300780c */ /* 0x040fe20003f42270 */
[--C-:B------:R-:W-:Y:S01]  /*0b10*/  @P4 IMAD.MOV.U32 R11, RZ, RZ, R2.reuse ;  /* 0x000000ffff0b4224 */ /* 0x100fe200078e0002 */
[C---:B------:R-:W-:Y:S01]  /*0b20*/  ISETP.EQ.AND P0, PT, R3.reuse, 0x28, PT ;  /* 0x000000280300780c */ /* 0x040fe20003f02270 */
[--C-:B------:R-:W-:Y:S01]  /*0b30*/  @P3 IMAD.MOV.U32 R12, RZ, RZ, R2.reuse ;  /* 0x000000ffff0c3224 */ /* 0x100fe200078e0002 */
[C---:B------:R-:W-:Y:S02]  /*0b40*/  ISETP.EQ.AND P6, PT, R3.reuse, 0x2c, PT ;  /* 0x0000002c0300780c */ /* 0x040fe40003fc2270 */
[C---:B------:R-:W-:Y:S01]  /*0b50*/  ISETP.EQ.AND P5, PT, R3.reuse, 0x30, PT ;  /* 0x000000300300780c */ /* 0x040fe20003fa2270 */
[----:B------:R-:W-:Y:S01]  /*0b60*/  @P1 IMAD.MOV.U32 R14, RZ, RZ, R2 ;  /* 0x000000ffff0e1224 */ /* 0x000fe200078e0002 */
[----:B------:R-:W-:-:S02]  /*0b70*/  ISETP.EQ.AND P4, PT, R3, 0x34, PT ;  /* 0x000000340300780c */ /* 0x000fc40003f82270 */
[C---:B------:R-:W-:Y:S02]  /*0b80*/  ISETP.EQ.AND P3, PT, R3.reuse, 0x38, PT ;  /* 0x000000380300780c */ /* 0x040fe40003f62270 */
[C---:B------:R-:W-:Y:S01]  /*0b90*/  ISETP.EQ.AND P1, PT, R3.reuse, 0x40, PT ;  /* 0x000000400300780c */ /* 0x040fe20003f22270 */
[--C-:B------:R-:W-:Y:S01]  /*0ba0*/  @P2 IMAD.MOV.U32 R20, RZ, RZ, R2.reuse ;  /* 0x000000ffff142224 */ /* 0x100fe200078e0002 */
[C---:B------:R-:W-:Y:S01]  /*0bb0*/  ISETP.EQ.AND P2, PT, R3.reuse, 0x58, PT ;  /* 0x000000580300780c */ /* 0x040fe20003f42270 */
[--C-:B------:R-:W-:Y:S01]  /*0bc0*/  @P0 IMAD.MOV.U32 R15, RZ, RZ, R2.reuse ;  /* 0x000000ffff0f0224 */ /* 0x100fe200078e0002 */
[C---:B------:R-:W-:Y:S02]  /*0bd0*/  ISETP.EQ.AND P0, PT, R3.reuse, 0x44, PT ;  /* 0x000000440300780c */ /* 0x040fe40003f02270 */
[----:B------:R-:W-:Y:S01]  /*0be0*/  @P6 MOV R16, R2 ;  /* 0x0000000200106202 */ /* 0x000fe20000000f00 */
[--C-:B------:R-:W-:Y:S01]  /*0bf0*/  @P5 IMAD.MOV.U32 R17, RZ, RZ, R2.reuse ;  /* 0x000000ffff115224 */ /* 0x100fe200078e0002 */
[C---:B------:R-:W-:Y:S01]  /*0c00*/  ISETP.EQ.AND P6, PT, R3.reuse, 0x48, PT ;  /* 0x000000480300780c */ /* 0x040fe20003fc2270 */
[----:B------:R-:W-:Y:S01]  /*0c10*/  @P4 IMAD.MOV.U32 R18, RZ, RZ, R2 ;  /* 0x000000ffff124224 */ /* 0x000fe200078e0002 */
[----:B------:R-:W-:-:S02]  /*0c20*/  ISETP.EQ.AND P5, PT, R3, 0x4c, PT ;  /* 0x0000004c0300780c */ /* 0x000fc40003fa2270 */
[-C--:B------:R-:W-:Y:S01]  /*0c30*/  @P3 MOV R19, R2.reuse ;  /* 0x0000000200133202 */ /* 0x080fe20000000f00 */
[--C-:B------:R-:W-:Y:S01]  /*0c40*/  @P1 IMAD.MOV.U32 R21, RZ, RZ, R2.reuse ;  /* 0x000000ffff151224 */ /* 0x100fe200078e0002 */
[C---:B------:R-:W-:Y:S01]  /*0c50*/  ISETP.EQ.AND P4, PT, R3.reuse, 0x50, PT ;  /* 0x000000500300780c */ /* 0x040fe20003f82270 */
[--C-:B------:R-:W-:Y:S01]  /*0c60*/  @P2 IMAD.MOV.U32 R27, RZ, RZ, R2.reuse ;  /* 0x000000ffff1b2224 */ /* 0x100fe200078e0002 */
[C---:B------:R-:W-:Y:S02]  /*0c70*/  ISETP.EQ.AND P3, PT, R3.reuse, 0x54, PT ;  /* 0x000000540300780c */ /* 0x040fe40003f62270 */
[C---:B------:R-:W-:Y:S02]  /*0c80*/  ISETP.EQ.AND P2, PT, R3.reuse, 0x74, PT ;  /* 0x000000740300780c */ /* 0x040fe40003f42270 */
[----:B------:R-:W-:Y:S01]  /*0c90*/  @P0 MOV R22, R2 ;  /* 0x0000000200160202 */ /* 0x000fe20000000f00 */
[--C-:B------:R-:W-:Y:S01]  /*0ca0*/  @P6 IMAD.MOV.U32 R23, RZ, RZ, R2.reuse ;  /* 0x000000ffff176224 */ /* 0x100fe200078e0002 */
[C---:B------:R-:W-:Y:S01]  /*0cb0*/  ISETP.EQ.AND P1, PT, R3.reuse, 0x5c, PT ;  /* 0x0000005c0300780c */ /* 0x040fe20003f22270 */
[----:B------:R-:W-:Y:S01]  /*0cc0*/  @P5 IMAD.MOV.U32 R24, RZ, RZ, R2 ;  /* 0x000000ffff185224 */ /* 0x000fe200078e0002 */
[----:B------:R-:W-:-:S02]  /*0cd0*/  ISETP.EQ.AND P0, PT, R3, 0x60, PT ;  /* 0x000000600300780c */ /* 0x000fc40003f02270 */
[C---:B------:R-:W-:Y:S02]  /*0ce0*/  ISETP.EQ.AND P6, PT, R3.reuse, 0x64, PT ;  /* 0x000000640300780c */ /* 0x040fe40003fc2270 */
[-C--:B------:R-:W-:Y:S01]  /*0cf0*/  @P4 MOV R25, R2.reuse ;  /* 0x0000000200194202 */ /* 0x080fe20000000f00 */
[--C-:B------:R-:W-:Y:S01]  /*0d00*/  @P3 IMAD.MOV.U32 R26, RZ, RZ, R2.reuse ;  /* 0x000000ffff1a3224 */ /* 0x100fe200078e0002 */
[C---:B------:R-:W-:Y:S02]  /*0d10*/  ISETP.EQ.AND P5, PT, R3.reuse, 0x68, PT ;  /* 0x000000680300780c */ /* 0x040fe40003fa2270 */
[C---:B------:R-:W-:Y:S02]  /*0d20*/  ISETP.EQ.AND P4, PT, R3.reuse, 0x6c, PT ;  /* 0x0000006c0300780c */ /* 0x040fe40003f82270 */
[C---:B------:R-:W-:Y:S02]  /*0d30*/  ISETP.EQ.AND P3, PT, R3.reuse, 0x70, PT ;  /* 0x000000700300780c */ /* 0x040fe40003f62270 */
[-C--:B------:R-:W-:Y:S01]  /*0d40*/  @P2 MOV R34, R2.reuse ;  /* 0x0000000200222202 */ /* 0x080fe20000000f00 */
[--C-:B------:R-:W-:Y:S01]  /*0d50*/  @P0 IMAD.MOV.U32 R29, RZ, RZ, R2.reuse ;  /* 0x000000ffff1d0224 */ /* 0x100fe200078e0002 */
[----:B------:R-:W-:Y:S01]  /*0d60*/  ISETP.EQ.AND P2, PT, R3, 0x90, PT ;  /* 0x000000900300780c */ /* 0x000fe20003f42270 */
[----:B------:R-:W-:Y:S01]  /*0d70*/  @P6 IMAD.MOV.U32 R30, RZ, RZ, R2 ;  /* 0x000000ffff1e6224 */ /* 0x000fe200078e0002 */
[----:B------:R-:W-:-:S02]  /*0d80*/  @P1 MOV R28, R2 ;  /* 0x00000002001c1202 */ /* 0x000fc40000000f00 */
[C---:B------:R-:W-:Y:S02]  /*0d90*/  ISETP.EQ.AND P1, PT, R3.reuse, 0x78, PT ;  /* 0x000000780300780c */ /* 0x040fe40003f22270 */
[----:B------:R-:W-:Y:S01]  /*0da0*/  @P5 MOV R31, R2 ;  /* 0x00000002001f5202 */ /* 0x000fe20000000f00 */
[--C-:B------:R-:W-:Y:S01]  /*0db0*/  @P4 IMAD.MOV.U32 R32, RZ, RZ, R2.reuse ;  /* 0x000000ffff204224 */ /* 0x100fe200078e0002 */
[C---:B------:R-:W-:Y:S01]  /*0dc0*/  ISETP.EQ.AND P0, PT, R3.reuse, 0x7c, PT ;  /* 0x0000007c0300780c */ /* 0x040fe20003f02270 */
[--C-:B------:R-:W-:Y:S01]  /*0dd0*/  @P3 IMAD.MOV.U32 R33, RZ, RZ, R2.reuse ;  /* 0x000000ffff213224 */ /* 0x100fe200078e0002 */
[C---:B------:R-:W-:Y:S02]  /*0de0*/  ISETP.EQ.AND P6, PT, R3.reuse, 0x80, PT ;  /* 0x000000800300780c */ /* 0x040fe40003fc2270 */
[C---:B------:R-:W-:Y:S01]  /*0df0*/  ISETP.EQ.AND P5, PT, R3.reuse, 0x84, PT ;  /* 0x000000840300780c */ /* 0x040fe20003fa2270 */
[----:B------:R-:W-:Y:S01]  /*0e00*/  @P2 IMAD.MOV.U32 R41, RZ, RZ, R2 ;  /* 0x000000ffff292224 */ /* 0x000fe200078e0002 */
[----:B------:R-:W-:-:S02]  /*0e10*/  ISETP.EQ.AND P4, PT, R3, 0x88, PT ;  /* 0x000000880300780c */ /* 0x000fc40003f82270 */
[C---:B------:R-:W-:Y:S01]  /*0e20*/  ISETP.EQ.AND P3, PT, R3.reuse, 0x8c, PT ;  /* 0x0000008c0300780c */ /* 0x040fe20003f62270 */
[--C-:B------:R-:W-:Y:S01]  /*0e30*/  @P1 IMAD.MOV.U32 R35, RZ, RZ, R2.reuse ;  /* 0x000000ffff231224 */ /* 0x100fe200078e0002 */
[C---:B------:R-:W-:Y:S02]  /*0e40*/  ISETP.EQ.AND P2, PT, R3.reuse, 0xac, PT ;  /* 0x000000ac0300780c */ /* 0x040fe40003f42270 */
        /* <DEDUP_REMOVED lines=165> */
[----:B------:R-:W-:Y:S01]  /*18a0*/  ISETP.EQ.AND P3, PT, R3, 0x1dc, PT ;  /* 0x000001dc0300780c */ /* 0x000fe20003f62270 */
[--C-:B------:R-:W-:Y:S01]  /*18b0*/  @P1 IMAD.MOV.U32 R119, RZ, RZ, R2.reuse ;  /* 0x000000ffff771224 */ /* 0x100fe200078e0002 */
[----:B------:R-:W-:Y:S02]  /*18c0*/  ISETP.GE.U32.AND P2, PT, R133, 0x80, PT ;  /* 0x000000808500780c */ /* 0x000fe40003f46070 */
        /* <DEDUP_REMOVED lines=8> */
[-C--:B------:R-:W-:Y:S02]  /*1950*/  @P3 MOV R124, R2.reuse ;  /* 0x00000002007c3202 */ /* 0x080fe40000000f00 */
[C---:B------:R-:W-:Y:S02]  /*1960*/  ISETP.EQ.AND P4, PT, R3.reuse, 0x1f4, PT ;  /* 0x000001f40300780c */ /* 0x040fe40003f82270 */
[----:B------:R-:W-:Y:S01]  /*1970*/  ISETP.EQ.AND P3, PT, R3, 0x1f8, PT ;  /* 0x000001f80300780c */ /* 0x000fe20003f62270 */
[----:B------:R-:W-:Y:S01]  /*1980*/  @P0 IMAD.MOV.U32 R127, RZ, RZ, R2 ;  /* 0x000000ffff7f0224 */ /* 0x000fe200078e0002 */
[----:B------:R-:W-:-:S03]  /*1990*/  @P1 MOV R126, R2 ;  /* 0x00000002007e1202 */ /* 0x000fc60000000f00 */
[----:B------:R-:W-:Y:S02]  /*19a0*/  @P6 IMAD.MOV.U32 R128, RZ, RZ, R2 ;  /* 0x000000ffff806224 */ /* 0x000fe400078e0002 */
[----:B------:R-:W-:-:S04]  /*19b0*/  @P5 MOV R129, R2 ;  /* 0x0000000200815202 */ /* 0x000fc80000000f00 */
[----:B------:R-:W-:Y:S02]  /*19c0*/  @P4 IMAD.MOV.U32 R130, RZ, RZ, R2 ;  /* 0x000000ffff824224 */ /* 0x000fe400078e0002 */
[----:B------:R-:W-:Y:S01]  /*19d0*/  @P3 MOV R131, R2 ;  /* 0x0000000200833202 */ /* 0x000fe20000000f00 */
[----:B------:R-:W-:Y:S06]  /*19e0*/  @!P2 BRA `(.L_x_3) ;  /* 0xffffffe80090a947 */ /* 0x000fec000383ffff */
[----:B------:R-:W-:-:S07]  /*19f0*/  IMAD.MOV.U32 R5, RZ, RZ, RZ ;  /* 0x000000ffff057224 */ /* 0x000fce00078e00ff */
.L_x_6:
[----:B0-----:R-:W0:Y:S02]  /*1a00*/  LDC.64 R2, c[0x0][0x390] ;  /* 0x0000e400ff027b82 */ /* 0x001e240000000a00 */
[----:B0-----:R-:W-:-:S05]  /*1a10*/  IMAD.WIDE R2, R5, 0x4, R2 ;  /* 0x0000000405027825 */ /* 0x001fca00078e0202 */
        /* <DEDUP_REMOVED lines=27> */
[----:B------:R-:W5:Y:S01]  /*1bd0*/  LDG.E R147, desc[UR6][R2.64+0x438] ;  /* 0x0004380602937981 */ /* 0x000f62000c1e1900 */
[----:B--2---:R-:W-:-:S04]  /*1be0*/  FFMA R139, R0, R139, RZ ;  /* 0x0000008b008b7223 */ /* 0x004fc800000000ff */
[----:B---3--:R-:W-:-:S04]  /*1bf0*/  FFMA R140, R6, R140, R139 ;  /* 0x0000008c068c7223 */ /* 0x008fc8000000008b */
[----:B----4-:R-:W-:Y:S02]  /*1c00*/  FFMA R141, R7, R141, R140 ;  /* 0x0000008d078d7223 */ /* 0x010fe4000000008c */
[----:B------:R-:W2:Y:S02]  /*1c10*/  LDG.E R140, desc[UR6][R2.64+0x550] ;  /* 0x00055006028c7981 */ /* 0x000ea4000c1e1900 */
[----:B-----5:R-:W-:Y:S02]  /*1c20*/  FFMA R142, R8, R142, R141 ;  /* 0x0000008e088e7223 */ /* 0x020fe4000000008d */
[----:B------:R-:W3:Y:S02]  /*1c30*/  LDG.E R141, desc[UR6][R2.64+0x528] ;  /* 0x00052806028d7981 */ /* 0x000ee4000c1e1900 */
[----:B------:R-:W-:Y:S02]  /*1c40*/  FFMA R143, R9, R143, R142 ;  /* 0x0000008f098f7223 */ /* 0x000fe4000000008e */
[----:B------:R-:W4:Y:S02]  /*1c50*/  LDG.E R142, desc[UR6][R2.64+0x500] ;  /* 0x00050006028e7981 */ /* 0x000f24000c1e1900 */
[----:B------:R-:W-:-:S02]  /*1c60*/  FFMA R144, R10, R144, R143 ;  /* 0x000000900a907223 */ /* 0x000fc4000000008f */
[----:B------:R-:W5:Y:S02]  /*1c70*/  LDG.E R143, desc[UR6][R2.64+0x4d8] ;  /* 0x0004d806028f7981 */ /* 0x000f64000c1e1900 */
[----:B------:R-:W-:Y:S02]  /*1c80*/  FFMA R145, R11, R145, R144 ;  /* 0x000000910b917223 */ /* 0x000fe40000000090 */
[----:B------:R-:W2:Y:S02]  /*1c90*/  LDG.E R144, desc[UR6][R2.64+0x4b0] ;  /* 0x0004b00602907981 */ /* 0x000ea4000c1e1900 */
[----:B------:R-:W-:Y:S02]  /*1ca0*/  FFMA R146, R12, R146, R145 ;  /* 0x000000920c927223 */ /* 0x000fe40000000091 */
[----:B------:R-:W3:Y:S02]  /*1cb0*/  LDG.E R145, desc[UR6][R2.64+0x488] ;  /* 0x0004880602917981 */ /* 0x000ee4000c1e1900 */
[----:B------:R-:W-:-:S02]  /*1cc0*/  FFMA R139, R13, R138, R146 ;  /* 0x0000008a0d8b7223 */ /* 0x000fc40000000092 */
[----:B------:R-:W4:Y:S02]  /*1cd0*/  LDG.E R146, desc[UR6][R2.64+0x460] ;  /* 0x0004600602927981 */ /* 0x000f24000c1e1900 */
[----:B------:R-:W-:Y:S02]  /*1ce0*/  FFMA R138, R14, R137, R139 ;  /* 0x000000890e8a7223 */ /* 0x000fe4000000008b */
[----:B------:R-:W5:Y:S02]  /*1cf0*/  LDG.E R139, desc[UR6][R2.64+0x578] ;  /* 0x00057806028b7981 */ /* 0x000f64000c1e1900 */
[----:B------:R-:W-:Y:S02]  /*1d00*/  FFMA R137, R15, R136, R138 ;  /* 0x000000880f897223 */ /* 0x000fe4000000008a */
[----:B------:R-:W5:Y:S02]  /*1d10*/  LDG.E R138, desc[UR6][R2.64+0x5a0] ;  /* 0x0005a006028a7981 */ /* 0x000f64000c1e1900 */
[----:B------:R-:W-:-:S02]  /*1d20*/  FFMA R136, R16, R135, R137 ;  /* 0x0000008710887223 */ /* 0x000fc40000000089 */
[----:B------:R-:W5:Y:S02]  /*1d30*/  LDG.E R137, desc[UR6][R2.64+0x5c8] ;  /* 0x0005c80602897981 */ /* 0x000f64000c1e1900 */
[----:B------:R-:W-:Y:S02]  /*1d40*/  FFMA R135, R17, R134, R136 ;  /* 0x0000008611877223 */ /* 0x000fe40000000088 */
[----:B------:R-:W5:Y:S02]  /*1d50*/  LDG.E R136, desc[UR6][R2.64+0x5f0] ;  /* 0x0005f00602887981 */ /* 0x000f64000c1e1900 */
[----:B------:R-:W-:Y:S02]  /*1d60*/  FFMA R134, R18, R133, R135 ;  /* 0x0000008512867223 */ /* 0x000fe40000000087 */
[----:B------:R-:W5:Y:S02]  /*1d70*/  LDG.E R135, desc[UR6][R2.64+0x618] ;  /* 0x0006180602877981 */ /* 0x000f64000c1e1900 */
[----:B------:R-:W-:-:S02]  /*1d80*/  FFMA R161, R19, R4, R134 ;  /* 0x0000000413a17223 */ /* 0x000fc40000000086 */
[----:B------:R-:W5:Y:S04]  /*1d90*/  LDG.E R4, desc[UR6][R2.64+0x640] ;  /* 0x0006400602047981 */ /* 0x000f68000c1e1900 */
[----:B------:R-:W5:Y:S04]  /*1da0*/  LDG.E R133, desc[UR6][R2.64+0x668] ;  /* 0x0006680602857981 */ /* 0x000f68000c1e1900 */
[----:B------:R-:W5:Y:S01]  /*1db0*/  LDG.E R134, desc[UR6][R2.64+0x690] ;  /* 0x0006900602867981 */ /* 0x000f62000c1e1900 */
[----:B------:R-:W-:-:S04]  /*1dc0*/  FFMA R160, R20, R151, R161 ;  /* 0x0000009714a07223 */ /* 0x000fc800000000a1 */
[----:B------:R-:W-:-:S04]  /*1dd0*/  FFMA R151, R21, R150, R160 ;  /* 0x0000009615977223 */ /* 0x000fc800000000a0 */
[----:B------:R-:W-:-:S04]  /*1de0*/  FFMA R150, R22, R153, R151 ;  /* 0x0000009916967223 */ /* 0x000fc80000000097 */
[----:B------:R-:W-:-:S04]  /*1df0*/  FFMA R151, R23, R152, R150 ;  /* 0x0000009817977223 */ /* 0x000fc80000000096 */
[----:B------:R-:W-:Y:S02]  /*1e00*/  FFMA R150, R24, R155, R151 ;  /* 0x0000009b18967223 */ /* 0x000fe40000000097 */
[----:B------:R-:W5:Y:S02]  /*1e10*/  LDG.E R155, desc[UR6][R2.64+0x758] ;  /* 0x00075806029b7981 */ /* 0x000f64000c1e1900 */
        /* <DEDUP_REMOVED lines=15> */
[----:B------:R-:W5:Y:S04]  /*1f10*/  LDG.E R159, desc[UR6][R2.64+0x7f8] ;  /* 0x0007f806029f7981 */ /* 0x000f68000c1e1900 */
[----:B------:R-:W5:Y:S04]  /*1f20*/  LDG.E R158, desc[UR6][R2.64+0x820] ;  /* 0x00082006029e7981 */ /* 0x000f68000c1e1900 */
[----:B------:R-:W5:Y:S01]  /*1f30*/  LDG.E R149, desc[UR6][R2.64+0x848] ;  /* 0x0008480602957981 */ /* 0x000f62000c1e1900 */
[----:B----4-:R-:W-:-:S03]  /*1f40*/  FFMA R147, R33, R146, R148 ;  /* 0x0000009221937223 */ /* 0x010fc60000000094 */
[----:B------:R-:W4:Y:S01]  /*1f50*/  LDG.E R148, desc[UR6][R2.64+0x870] ;  /* 0x0008700602947981 */ /* 0x000f22000c1e1900 */
[----:B---3--:R-:W-:-:S03]  /*1f60*/  FFMA R146, R34, R145, R147 ;  /* 0x0000009122927223 */ /* 0x008fc60000000093 */
[----:B------:R-:W3:Y:S01]  /*1f70*/  LDG.E R147, desc[UR6][R2.64+0x898] ;  /* 0x0008980602937981 */ /* 0x000ee2000c1e1900 */
[----:B--2---:R-:W-:-:S03]  /*1f80*/  FFMA R145, R35, R144, R146 ;  /* 0x0000009023917223 */ /* 0x004fc60000000092 */
[----:B------:R-:W2:Y:S01]  /*1f90*/  LDG.E R146, desc[UR6][R2.64+0x8c0] ;  /* 0x0008c00602927981 */ /* 0x000ea2000c1e1900 */
[----:B-----5:R-:W-:-:S03]  /*1fa0*/  FFMA R144, R36, R143, R145 ;  /* 0x0000008f24907223 */ /* 0x020fc60000000091 */
[----:B------:R-:W5:Y:S01]  /*1fb0*/  LDG.E R145, desc[UR6][R2.64+0x8e8] ;  /* 0x0008e80602917981 */ /* 0x000f62000c1e1900 */
[----:B------:R-:W-:-:S03]  /*1fc0*/  FFMA R143, R37, R142, R144 ;  /* 0x0000008e258f7223 */ /* 0x000fc60000000090 */
        /* <DEDUP_REMOVED lines=79> */
[----:B------:R-:W-:-:S03]  /*24c0*/  FFMA R160, R76, R151, R161 ;  /* 0x000000974ca07223 */ /* 0x000fc600000000a1 */
[----:B------:R-:W5:Y:S01]  /*24d0*/  LDG.E R161, desc[UR6][R2.64+0x13d8] ;  /* 0x0013d80602a17981 */ /* 0x000f62000c1e1900 */
[----:B------:R-:W-:-:S04]  /*24e0*/  FFMA R151, R77, R150, R160 ;  /* 0x000000964d977223 */ /* 0x000fc800000000a0 */
[----:B------:R-:W-:-:S04]  /*24f0*/  FFMA R150, R78, R149, R151 ;  /* 0x000000954e967223 */ /* 0x000fc80000000097 */
[----:B----4-:R-:W-:-:S04]  /*2500*/  FFMA R149, R79, R148, R150 ;  /* 0x000000944f957223 */ /* 0x010fc80000000096 */
[----:B---3--:R-:W-:-:S04]  /*2510*/  FFMA R148, R80, R147, R149 ;  /* 0x0000009350947223 */ /* 0x008fc80000000095 */
[----:B--2---:R-:W-:-:S04]  /*2520*/  FFMA R147, R81, R146, R148 ;  /* 0x0000009251937223 */ /* 0x004fc80000000094 */
[----:B-----5:R-:W-:-:S04]  /*2530*/  FFMA R146, R82, R145, R147 ;  /* 0x0000009152927223 */ /* 0x020fc80000000093 */
[----:B------:R-:W-:-:S04]  /*2540*/  FFMA R145, R83, R144, R146 ;  /* 0x0000009053917223 */ /* 0x000fc80000000092 */
[----:B------:R-:W-:Y:S02]  /*2550*/  FFMA R144, R84, R143, R145 ;  /* 0x0000008f54907223 */ /* 0x000fe40000000091 */
[----:B------:R-:W2:Y:S02]  /*2560*/  LDG.E R143, desc[UR6][R2.64+0xf78] ;  /* 0x000f7806028f7981 */ /* 0x000ea4000c1e1900 */
[----:B------:R-:W-:Y:S02]  /*2570*/  FFMA R145, R85, R4, R144 ;  /* 0x0000000455917223 */ /* 0x000fe40000000090 */
[----:B------:R-:W3:Y:S02]  /*2580*/  LDG.E R4, desc[UR6][R2.64+0xfa0] ;  /* 0x000fa00602047981 */ /* 0x000ee4000c1e1900 */
[----:B------:R-:W-:Y:S02]  /*2590*/  FFMA R144, R86, R141, R145 ;  /* 0x0000008d56907223 */ /* 0x000fe40000000091 */
[----:B------:R-:W4:Y:S02]  /*25a0*/  LDG.E R141, desc[UR6][R2.64+0xfc8] ;  /* 0x000fc806028d7981 */ /* 0x000f24000c1e1900 */
        /* <DEDUP_REMOVED lines=31> */
[----:B------:R-:W5:Y:S04]  /*27a0*/  LDG.E R158, desc[UR6][R2.64+0x1270] ;  /* 0x00127006029e7981 */ /* 0x000f68000c1e1900 */
[----:B------:R-:W5:Y:S04]  /*27b0*/  LDG.E R157, desc[UR6][R2.64+0x1298] ;  /* 0x00129806029d7981 */ /* 0x000f68000c1e1900 */
[----:B------:R-:W5:Y:S04]  /*27c0*/  LDG.E R156, desc[UR6][R2.64+0x12c0] ;  /* 0x0012c006029c7981 */ /* 0x000f68000c1e1900 */
[----:B------:R-:W5:Y:S01]  /*27d0*/  LDG.E R155, desc[UR6][R2.64+0x12e8] ;  /* 0x0012e806029b7981 */ /* 0x000f62000c1e1900 */
[----:B------:R-:W-:-:S03]  /*27e0*/  FFMA R150, R102, R153, R151 ;  /* 0x0000009966967223 */ /* 0x000fc60000000097 */
[----:B------:R-:W5:Y:S01]  /*27f0*/  LDG.E R154, desc[UR6][R2.64+0x1310] ;  /* 0x00131006029a7981 */ /* 0x000f62000c1e1900 */
[----:B------:R-:W-:-:S03]  /*2800*/  FFMA R163, R103, R152, R150 ;  /* 0x0000009867a37223 */ /* 0x000fc60000000096 */
[----:B------:R-:W5:Y:S04]  /*2810*/  LDG.E R153, desc[UR6][R2.64+0x1338] ;  /* 0x0013380602997981 */ /* 0x000f68000c1e1900 */
[----:B------:R-:W5:Y:S04]  /*2820*/  LDG.E R152, desc[UR6][R2.64+0x1360] ;  /* 0x0013600602987981 */ /* 0x000f68000c1e1900 */
[----:B------:R-:W5:Y:S04]  /*2830*/  LDG.E R151, desc[UR6][R2.64+0x1388] ;  /* 0x0013880602977981 */ /* 0x000f68000c1e1900 */
[----:B------:R0:W5:Y:S01]  /*2840*/  LDG.E R150, desc[UR6][R2.64+0x13b0] ;  /* 0x0013b00602967981 */ /* 0x000162000c1e1900 */
[----:B--2---:R-:W-:-:S04]  /*2850*/  FFMA R160, R104, R143, R163 ;  /* 0x0000008f68a07223 */ /* 0x004fc800000000a3 */
[----:B---3--:R-:W-:-:S04]  /*2860*/  FFMA R143, R105, R4, R160 ;  /* 0x00000004698f7223 */ /* 0x008fc800000000a0 */
[----:B----4-:R-:W-:-:S04]  /*2870*/  FFMA R4, R106, R141, R143 ;  /* 0x0000008d6a047223 */ /* 0x010fc8000000008f */
[----:B-----5:R-:W-:-:S04]  /*2880*/  FFMA R141, R107, R142, R4 ;  /* 0x0000008e6b8d7223 */ /* 0x020fc80000000004 */
[----:B------:R-:W-:-:S04]  /*2890*/  FFMA R4, R108, R133, R141 ;  /* 0x000000856c047223 */ /* 0x000fc8000000008d */
[----:B------:R-:W-:-:S04]  /*28a0*/  FFMA R133, R109, R134, R4 ;  /* 0x000000866d857223 */ /* 0x000fc80000000004 */
[----:B------:R-:W-:-:S04]  /*28b0*/  FFMA R4, R110, R135, R133 ;  /* 0x000000876e047223 */ /* 0x000fc80000000085 */
[----:B------:R-:W-:-:S04]  /*28c0*/  FFMA R133, R111, R136, R4 ;  /* 0x000000886f857223 */ /* 0x000fc80000000004 */
[----:B------:R-:W-:-:S04]  /*28d0*/  FFMA R4, R112, R137, R133 ;  /* 0x0000008970047223 */ /* 0x000fc80000000085 */
[----:B------:R-:W-:-:S04]  /*28e0*/  FFMA R133, R113, R138, R4 ;  /* 0x0000008a71857223 */ /* 0x000fc80000000004 */
[----:B0-----:R-:W-:-:S04]  /*28f0*/  FFMA R2, R114, R139, R133 ;  /* 0x0000008b72027223 */ /* 0x001fc80000000085 */
[----:B------:R-:W-:-:S04]  /*2900*/  FFMA R3, R115, R140, R2 ;  /* 0x0000008c73037223 */ /* 0x000fc80000000002 */
        /* <DEDUP_REMOVED lines=15> */
[----:B------:R-:W-:Y:S01]  /*2a00*/  FFMA R3, R131, R150, R2 ;  /* 0x0000009683037223 */ /* 0x000fe20000000002 */
[----:B------:R-:W-:-:S03]  /*2a10*/  HFMA2 R2, -RZ, RZ, 0.96630859375, -0.0022525787353515625 ;  /* 0x3bbb989dff027431 */ /* 0x000fc600000001ff */
[----:B------:R-:W-:Y:S01]  /*2a20*/  FFMA R3, R132, R161, R3 ;  /* 0x000000a184037223 */ /* 0x000fe20000000003 */
[----:B------:R-:W-:-:S03]  /*2a30*/  IMAD.MOV.U32 R133, RZ, RZ, 0x437c0000 ;  /* 0x437c0000ff857424 */ /* 0x000fc600078e00ff */
[----:B------:R-:W-:-:S04]  /*2a40*/  FFMA.SAT R2, -R3, R2, 0.5 ;  /* 0x3f00000003027423 */ /* 0x000fc80000002102 */
[----:B------:R-:W-:-:S04]  /*2a50*/  FFMA.RM R2, R2, R133, 12582913 ;  /* 0x4b40000102027423 */ /* 0x000fc80000004085 */
[----:B------:R-:W-:-:S04]  /*2a60*/  FADD R4, R2, -12583039 ;  /* 0xcb40007f02047421 */ /* 0x000fc80000000000 */
[----:B------:R-:W-:-:S04]  /*2a70*/  FFMA R4, -R3, 1.4426950216293334961, -R4 ;  /* 0x3fb8aa3b03047823 */ /* 0x000fc80000000904 */
[----:B------:R-:W-:-:S04]  /*2a80*/  FFMA R4, -R3, 1.925963033500011079e-08, R4 ;  /* 0x32a5706003047823 */ /* 0x000fc80000000104 */
[----:B------:R-:W0:Y:S01]  /*2a90*/  MUFU.EX2 R3, R4 ;  /* 0x0000000400037308 */ /* 0x000e220000000800 */
[----:B------:R-:W-:-:S05]  /*2aa0*/  SHF.L.U32 R2, R2, 0x17, RZ ;  /* 0x0000001702027819 */ /* 0x000fca00000006ff */
[----:B0-----:R-:W-:-:S04]  /*2ab0*/  FFMA R134, R2, R3, 1 ;  /* 0x3f80000002867423 */ /* 0x001fc80000000003 */
[----:B------:R-:W-:-:S05]  /*2ac0*/  VIADD R2, R134, 0x1800000 ;  /* 0x0180000086027836 */ /* 0x000fca0000000000 */
[----:B------:R-:W-:-:S04]  /*2ad0*/  LOP3.LUT R2, R2, 0x7f800000, RZ, 0xc0, !PT ;  /* 0x7f80000002027812 */ /* 0x000fc800078ec0ff */
[----:B------:R-:W-:Y:S02]  /*2ae0*/  ISETP.GT.U32.AND P0, PT, R2, 0x1ffffff, PT ;  /* 0x01ffffff0200780c */ /* 0x000fe40003f04070 */
[----:B------:R-:W-:Y:S01]  /*2af0*/  MOV R133, R5 ;  /* 0x0000000500857202 */ /* 0x000fe20000000f00 */
[----:B------:R-:W-:-:S05]  /*2b00*/  VIADD R5, R5, 0x1 ;  /* 0x0000000105057836 */ /* 0x000fca0000000000 */
[----:B------:R-:W-:-:S05]  /*2b10*/  ISETP.NE.AND P3, PT, R5, 0xa, PT ;  /* 0x0000000a0500780c */ /* 0x000fca0003f65270 */
[----:B------:R-:W-:Y:S08]  /*2b20*/  @P0 BRA `(.L_x_4) ;  /* 0x0000000000100947 */ /* 0x000ff00003800000 */
[----:B------:R-:W-:Y:S02]  /*2b30*/  MOV R2, R134 ;  /* 0x0000008600027202 */ /* 0x000fe40000000f00 */
[----:B------:R-:W-:-:S07]  /*2b40*/  MOV R136, 0x2b60 ;  /* 0x00002b6000887802 */ /* 0x000fce0000000f00 */
[----:B------:R-:W-:Y:S05]  /*2b50*/  CALL.REL.NOINC `($__internal_0_$__cuda_sm20_rcp_rn_f32_slowpath) ;  /* 0x0000000000287944 */ /* 0x000fea0003c00000 */
[----:B------:R-:W-:Y:S05]  /*2b60*/  BRA `(.L_x_5) ;  /* 0x0000000000107947 */ /* 0x000fea0003800000 */
.L_x_4:
[----:B------:R-:W0:Y:S02]  /*2b70*/  MUFU.RCP R135, R134 ;  /* 0x0000008600877308 */ /* 0x000e240000001000 */
[----:B0-----:R-:W-:-:S04]  /*2b80*/  FFMA R2, R134, R135, -1 ;  /* 0xbf80000086027423 */ /* 0x001fc80000000087 */
[----:B------:R-:W-:-:S04]  /*2b90*/  FADD.FTZ R2, -R2, -RZ ;  /* 0x800000ff02027221 */ /* 0x000fc80000010100 */
[----:B------:R-:W-:-:S07]  /*2ba0*/  FFMA R135, R135, R2, R135 ;  /* 0x0000000287877223 */ /* 0x000fce0000000087 */
.L_x_5:
[----:B------:R-:W0:Y:S02]  /*2bb0*/  LDC.64 R2, c[0x0][0x398] ;  /* 0x0000e600ff027b82 */ /* 0x000e240000000a00 */
[----:B0-----:R-:W-:-:S05]  /*2bc0*/  IMAD.WIDE R2, R133, 0x4, R2 ;  /* 0x0000000485027825 */ /* 0x001fca00078e0202 */
[----:B------:R0:W-:Y:S01]  /*2bd0*/  STG.E desc[UR6][R2.64], R135 ;  /* 0x0000008702007986 */ /* 0x0001e2000c101906 */
[----:B------:R-:W-:Y:S05]  /*2be0*/  @P3 BRA `(.L_x_6) ;  /* 0xffffffec00843947 */ /* 0x000fea000383ffff */
[----:B------:R-:W-:Y:S05]  /*2bf0*/  EXIT ;  /* 0x000000000000794d */ /* 0x000fea0003800000 */
        .weak           $__internal_0_$__cuda_sm20_rcp_rn_f32_slowpath
        .type           $__internal_0_$__cuda_sm20_rcp_rn_f32_slowpath,@function
        .size           $__internal_0_$__cuda_sm20_rcp_rn_f32_slowpath,(.L_x_11 - $__internal_0_$__cuda_sm20_rcp_rn_f32_slowpath)
$__internal_0_$__cuda_sm20_rcp_rn_f32_slowpath:
[----:B------:R-:W-:-:S05]  /*2c00*/  IMAD.SHL.U32 R3, R2, 0x2, RZ ;  /* 0x0000000202037824 */ /* 0x000fca00078e00ff */
[----:B------:R-:W-:-:S04]  /*2c10*/  SHF.R.U32.HI R138, RZ, 0x18, R3 ;  /* 0x00000018ff8a7819 */ /* 0x000fc80000011603 */
[----:B------:R-:W-:-:S13]  /*2c20*/  ISETP.NE.U32.AND P0, PT, R138, RZ, PT ;  /* 0x000000ff8a00720c */ /* 0x000fda0003f05070 */
[----:B------:R-:W-:Y:S05]  /*2c30*/  @P0 BRA `(.L_x_7) ;  /* 0x00000000002c0947 */ /* 0x000fea0003800000 */
[----:B------:R-:W-:-:S04]  /*2c40*/  SHF.L.U32 R3, R2, 0x1, RZ ;  /* 0x0000000102037819 */ /* 0x000fc800000006ff */
[----:B------:R-:W-:-:S13]  /*2c50*/  ISETP.NE.AND P0, PT, R3, RZ, PT ;  /* 0x000000ff0300720c */ /* 0x000fda0003f05270 */
[----:B------:R0:W1:Y:S01]  /*2c60*/  @!P0 MUFU.RCP R3, R2 ;  /* 0x0000000200038308 */ /* 0x0000620000001000 */
[----:B------:R-:W-:Y:S05]  /*2c70*/  @!P0 BRA `(.L_x_8) ;  /* 0x0000000000a48947 */ /* 0x000fea0003800000 */
[----:B------:R-:W-:-:S04]  /*2c80*/  FFMA R4, R2, 1.84467440737095516160e+19, RZ ;  /* 0x5f80000002047823 */ /* 0x000fc800000000ff */
[----:B-1----:R-:W0:Y:S02]  /*2c90*/  MUFU.RCP R3, R4 ;  /* 0x0000000400037308 */ /* 0x002e240000001000 */
[----:B0-----:R-:W-:-:S04]  /*2ca0*/  FFMA R2, R4, R3, -1 ;  /* 0xbf80000004027423 */ /* 0x001fc80000000003 */
[----:B------:R-:W-:-:S04]  /*2cb0*/  FADD.FTZ R2, -R2, -RZ ;  /* 0x800000ff02027221 */ /* 0x000fc80000010100 */
[----:B------:R-:W-:-:S04]  /*2cc0*/  FFMA R2, R3, R2, R3 ;  /* 0x0000000203027223 */ /* 0x000fc80000000003 */
[----:B------:R-:W-:Y:S01]  /*2cd0*/  FFMA R3, R2, 1.84467440737095516160e+19, RZ ;  /* 0x5f80000002037823 */ /* 0x000fe200000000ff */
[----:B------:R-:W-:Y:S06]  /*2ce0*/  BRA `(.L_x_8) ;  /* 0x0000000000887947 */ /* 0x000fec0003800000 */
.L_x_7:
[----:B------:R-:W-:-:S05]  /*2cf0*/  VIADD R140, R138, 0xffffff03 ;  /* 0xffffff038a8c7836 */ /* 0x000fca0000000000 */
[----:B------:R-:W-:-:S13]  /*2d00*/  ISETP.GT.U32.AND P0, PT, R140, 0x1, PT ;  /* 0x000000018c00780c */ /* 0x000fda0003f04070 */
[----:B------:R-:W-:Y:S05]  /*2d10*/  @P0 BRA `(.L_x_9) ;  /* 0x0000000000780947 */ /* 0x000fea0003800000 */
[----:B------:R-:W-:Y:S01]  /*2d20*/  LOP3.LUT R3, R2, 0x7fffff, RZ, 0xc0, !PT ;  /* 0x007fffff02037812 */ /* 0x000fe200078ec0ff */
[----:B------:R-:W-:-:S03]  /*2d30*/  HFMA2 R137, -RZ, RZ, 0, 1.78813934326171875e-07 ;  /* 0x00000003ff897431 */ /* 0x000fc600000001ff */
[----:B------:R-:W-:-:S04]  /*2d40*/  LOP3.LUT R3, R3, 0x3f800000, RZ, 0xfc, !PT ;  /* 0x3f80000003037812 */ /* 0x000fc800078efcff */
[----:B------:R-:W0:Y:S01]  /*2d50*/  MUFU.RCP R4, R3 ;  /* 0x0000000300047308 */ /* 0x000e220000001000 */
[----:B------:R-:W-:Y:S01]  /*2d60*/  SHF.L.U32 R137, R137, R140, RZ ;  /* 0x0000008c89897219 */ /* 0x000fe200000006ff */
[----:B0-----:R-:W-:-:S04]  /*2d70*/  FFMA R134, R3, R4, -1 ;  /* 0xbf80000003867423 */ /* 0x001fc80000000004 */
[----:B------:R-:W-:-:S04]  /*2d80*/  FADD.FTZ R135, -R134, -RZ ;  /* 0x800000ff86877221 */ /* 0x000fc80000010100 */
[CCC-:B------:R-:W-:Y:S01]  /*2d90*/  FFMA.RM R134, R4.reuse, R135.reuse, R4.reuse ;  /* 0x0000008704867223 */ /* 0x1c0fe20000004004 */
[----:B------:R-:W-:-:S04]  /*2da0*/  FFMA.RP R135, R4, R135, R4 ;  /* 0x0000008704877223 */ /* 0x000fc80000008004 */
[C---:B------:R-:W-:Y:S02]  /*2db0*/  LOP3.LUT R4, R134.reuse, 0x7fffff, RZ, 0xc0, !PT ;  /* 0x007fffff86047812 */ /* 0x040fe400078ec0ff */
[----:B------:R-:W-:Y:S02]  /*2dc0*/  FSETP.NEU.FTZ.AND P0, PT, R134, R135, PT ;  /* 0x000000878600720b */ /* 0x000fe40003f1d000 */
[----:B------:R-:W-:Y:S02]  /*2dd0*/  LOP3.LUT R4, R4, 0x800000, RZ, 0xfc, !PT ;  /* 0x0080000004047812 */ /* 0x000fe400078efcff */
[----:B------:R-:W-:Y:S02]  /*2de0*/  SEL R134, RZ, 0xffffffff, !P0 ;  /* 0xffffffffff867807 */ /* 0x000fe40004000000 */
[----:B------:R-:W-:-:S03]  /*2df0*/  LOP3.LUT R137, R137, R4, RZ, 0xc0, !PT ;  /* 0x0000000489897212 */ /* 0x000fc600078ec0ff */
[----:B------:R-:W-:Y:S01]  /*2e00*/  IMAD.MOV R3, RZ, RZ, -R134 ;  /* 0x000000ffff037224 */ /* 0x000fe200078e0a86 */
[----:B------:R-:W-:-:S04]  /*2e10*/  SHF.R.U32.HI R137, RZ, R140, R137 ;  /* 0x0000008cff897219 */ /* 0x000fc80000011689 */
[----:B------:R-:W-:Y:S02]  /*2e20*/  LOP3.LUT P1, RZ, R3, R140, R4, 0xf8, !PT ;  /* 0x0000008c03ff7212 */ /* 0x000fe4000782f804 */
[C---:B------:R-:W-:Y:S02]  /*2e30*/  LOP3.LUT P0, RZ, R137.reuse, 0x1, RZ, 0xc0, !PT ;  /* 0x0000000189ff7812 */ /* 0x040fe4000780c0ff */
[----:B------:R-:W-:-:S04]  /*2e40*/  LOP3.LUT P2, RZ, R137, 0x2, RZ, 0xc0, !PT ;  /* 0x0000000289ff7812 */ /* 0x000fc8000784c0ff */
[----:B------:R-:W-:Y:S02]  /*2e50*/  PLOP3.LUT P0, PT, P0, P1, P2, 0xe0, 0x0 ;  /* 0x000000000000781c */ /* 0x000fe40000703c20 */
[----:B------:R-:W-:Y:S02]  /*2e60*/  LOP3.LUT P1, RZ, R2, 0x7fffff, RZ, 0xc0, !PT ;  /* 0x007fffff02ff7812 */ /* 0x000fe4000782c0ff */
[----:B------:R-:W-:-:S04]  /*2e70*/  SEL R3, RZ, 0x1, !P0 ;  /* 0x00000001ff037807 */ /* 0x000fc80004000000 */
[----:B------:R-:W-:-:S04]  /*2e80*/  IADD3 R3, PT, PT, -R3, RZ, RZ ;  /* 0x000000ff03037210 */ /* 0x000fc80007ffe1ff */
[----:B------:R-:W-:Y:S01]  /*2e90*/  ISETP.GE.AND P0, PT, R3, RZ, PT ;  /* 0x000000ff0300720c */ /* 0x000fe20003f06270 */
[----:B------:R-:W-:-:S05]  /*2ea0*/  VIADD R3, R138, 0xffffff04 ;  /* 0xffffff048a037836 */ /* 0x000fca0000000000 */
[----:B------:R-:W-:-:S07]  /*2eb0*/  SHF.R.U32.HI R3, RZ, R3, R4 ;  /* 0x00000003ff037219 */ /* 0x000fce0000011604 */
[----:B------:R-:W-:-:S05]  /*2ec0*/  @!P0 IADD3 R3, PT, PT, R3, 0x1, RZ ;  /* 0x0000000103038810 */ /* 0x000fca0007ffe0ff */
[----:B------:R-:W-:-:S05]  /*2ed0*/  @!P1 IMAD.SHL.U32 R3, R3, 0x2, RZ ;  /* 0x0000000203039824 */ /* 0x000fca00078e00ff */
[----:B------:R-:W-:Y:S01]  /*2ee0*/  LOP3.LUT R3, R3, 0x80000000, R2, 0xf8, !PT ;  /* 0x8000000003037812 */ /* 0x000fe200078ef802 */
[----:B------:R-:W-:Y:S06]  /*2ef0*/  BRA `(.L_x_8) ;  /* 0x0000000000047947 */ /* 0x000fec0003800000 */
.L_x_9:
[----:B------:R2:W3:Y:S02]  /*2f00*/  MUFU.RCP R3, R2 ;  /* 0x0000000200037308 */ /* 0x0004e40000001000 */
.L_x_8:
[----:B-1-3--:R-:W-:Y:S01]  /*2f10*/  MOV R135, R3 ;  /* 0x0000000300877202 */ /* 0x00afe20000000f00 */
[----:B0-2---:R-:W-:Y:S01]  /*2f20*/  IMAD.MOV.U32 R2, RZ, RZ, R136 ;  /* 0x000000ffff027224 */ /* 0x005fe200078e0088 */
[----:B------:R-:W-:-:S04]  /*2f30*/  MOV R3, 0x0 ;  /* 0x0000000000037802 */ /* 0x000fc80000000f00 */
[----:B------:R-:W-:Y:S05]  /*2f40*/  RET.REL.NODEC R2 `(_Z22neuralNetworkInferencePfS_S_S_) ;  /* 0xffffffd0022c7950 */ /* 0x000fea0003c3ffff */
.L_x_10:
[----:B------:R-:W-:-:S00]  /*2f50*/  BRA `(.L_x_10) ;  /* 0xfffffffc00fc7947 */ /* 0x000fc0000383ffff */
[----:B------:R-:W-:-:S00]  /*2f60*/  NOP ;  /* 0x0000000000007918 */ /* 0x000fc00000000000 */
        /* <DEDUP_REMOVED lines=9> */
.L_x_11:


//--------------------- .nv.shared.reserved.0     --------------------------
	.section	.nv.shared.reserved.0,"aw",@nobits
	.weak		__nv_reservedSMEM_offset_0_alias
	.size		__nv_reservedSMEM_offset_0_alias, 0, 64
	.other		__nv_reservedSMEM_offset_0_alias,@"STO_CUDA_RESERVED_SHARED STV_DEFAULT"
__nv_reservedSMEM_offset_0_alias:
	.zero		0
	.zero		64


//--------------------- .nv.constant0._Z22neuralNetworkInferencePfS_S_S_ --------------------------
	.section	.nv.constant0._Z22neuralNetworkInferencePfS_S_S_,"a",@progbits
	.sectionflags	@""
	.align	4
.nv.constant0._Z22neuralNetworkInferencePfS_S_S_:
	.zero		928


//--------------------- SYMBOLS --------------------------

	.type		.nv.reservedSmem.offset0,@object
	.size		.nv.reservedSmem.offset0,0x4
